	.target	sm_90a

	.elftype	@"ET_EXEC"


//--------------------- .note.nv.tkinfo           --------------------------
	.section	.note.nv.tkinfo,"",@"SHT_NOTE"
	.sectionflags	@"SHF_NOTE_NV_TKINFO"
	.tkinfo
        /*0018*/ 	.word	0x00000002
        /*0030*/ 	.string	""
        /*0030*/ 	.string	"ptxas"
        /*0030*/ 	.string	"Cuda compilation tools, release 13.0, V13.0.88"
        /*0030*/ 	.string	"Build cuda_13.0.r13.0/compiler.36424714_0"
        /*0030*/ 	.string	"-arch sm_90a -m 64 "



//--------------------- .note.nv.cuinfo           --------------------------
	.section	.note.nv.cuinfo,"",@"SHT_NOTE"
	.sectionflags	@"SHF_NOTE_NV_CUINFO"
        /*0018*/ 	.short	0x0002
        /*001a*/ 	.short	0x005a
        /*001c*/ 	.short	0x0082
	.zero		2


//--------------------- .nv.info                  --------------------------
	.section	.nv.info,"",@"SHT_CUDA_INFO"
	.align	4


	//----- nvinfo : EIATTR_REGCOUNT
	.align		4
        /*0000*/ 	.byte	0x04, 0x2f
        /*0002*/ 	.short	(.L_15 - .L_14)
	.align		4
.L_14:
        /*0004*/ 	.word	index@(_ZN7cutlass13device_kernelINS_4gemm6kernel13GemmUniversalIN4cute5tupleIJiiiiEEENS1_10collective13CollectiveMmaINS1_34MainloopSm90TmaGmmaWarpSpecializedILi18ENS5_IJNS4_1CILi1EEESB_SB_EEENS1_32KernelTmaWarpSpecializedPingpongEEENS5_IJNSA_ILi64EEENSA_ILi128EEESF_EEEaNS5_IJlSB_lEEEaSI_NS4_8TiledMMAINS4_8MMA_AtomIJNS4_4SM904GMMA27MMA_64x128x32_S32S8S8_SS_TNEEEENS4_6LayoutISC_NS5_IJNSA_ILi0EEESQ_SQ_EEEEENS5_IJNS4_10UnderscoreEST_ST_EEEEENS4_13SM90_TMA_LOADENS4_14ComposedLayoutINS4_7SwizzleILi2ELi4ELi3EEENS4_18smem_ptr_flag_bitsILi8EEENSP_INS5_IJNSA_ILi8EEESF_EEENS5_IJSF_SB_EEEEEEEvNS4_8identityESW_S16_vS17_EENS_8epilogue10collective6detail29Sm90TmaWarpSpecializedAdapterINS1A_15DefaultEpilogueIaSI_SI_NS19_6thread17LinearCombinationIaLi1EiiLNS1E_9ScaleType4KindE0ELNS_15FloatRoundStyleE2EaEENS1_15EpilogueDefaultEEEEEvvEEEEvNT_6ParamsE)
        /*0008*/ 	.word	0x000000a8


	//----- nvinfo : EIATTR_FRAME_SIZE
	.align		4
.L_15:
        /*000c*/ 	.byte	0x04, 0x11
        /*000e*/ 	.short	(.L_17 - .L_16)
	.align		4
.L_16:
        /*0010*/ 	.word	index@(_ZN7cutlass13device_kernelINS_4gemm6kernel13GemmUniversalIN4cute5tupleIJiiiiEEENS1_10collective13CollectiveMmaINS1_34MainloopSm90TmaGmmaWarpSpecializedILi18ENS5_IJNS4_1CILi1EEESB_SB_EEENS1_32KernelTmaWarpSpecializedPingpongEEENS5_IJNSA_ILi64EEENSA_ILi128EEESF_EEEaNS5_IJlSB_lEEEaSI_NS4_8TiledMMAINS4_8MMA_AtomIJNS4_4SM904GMMA27MMA_64x128x32_S32S8S8_SS_TNEEEENS4_6LayoutISC_NS5_IJNSA_ILi0EEESQ_SQ_EEEEENS5_IJNS4_10UnderscoreEST_ST_EEEEENS4_13SM90_TMA_LOADENS4_14ComposedLayoutINS4_7SwizzleILi2ELi4ELi3EEENS4_18smem_ptr_flag_bitsILi8EEENSP_INS5_IJNSA_ILi8EEESF_EEENS5_IJSF_SB_EEEEEEEvNS4_8identityESW_S16_vS17_EENS_8epilogue10collective6detail29Sm90TmaWarpSpecializedAdapterINS1A_15DefaultEpilogueIaSI_SI_NS19_6thread17LinearCombinationIaLi1EiiLNS1E_9ScaleType4KindE0ELNS_15FloatRoundStyleE2EaEENS1_15EpilogueDefaultEEEEEvvEEEEvNT_6ParamsE)
        /*0014*/ 	.word	0x00000008


	//----- nvinfo : EIATTR_MIN_STACK_SIZE
	.align		4
.L_17:
        /*0018*/ 	.byte	0x04, 0x12
        /*001a*/ 	.short	(.L_19 - .L_18)
	.align		4
.L_18:
        /*001c*/ 	.word	index@(_ZN7cutlass13device_kernelINS_4gemm6kernel13GemmUniversalIN4cute5tupleIJiiiiEEENS1_10collective13CollectiveMmaINS1_34MainloopSm90TmaGmmaWarpSpecializedILi18ENS5_IJNS4_1CILi1EEESB_SB_EEENS1_32KernelTmaWarpSpecializedPingpongEEENS5_IJNSA_ILi64EEENSA_ILi128EEESF_EEEaNS5_IJlSB_lEEEaSI_NS4_8TiledMMAINS4_8MMA_AtomIJNS4_4SM904GMMA27MMA_64x128x32_S32S8S8_SS_TNEEEENS4_6LayoutISC_NS5_IJNSA_ILi0EEESQ_SQ_EEEEENS5_IJNS4_10UnderscoreEST_ST_EEEEENS4_13SM90_TMA_LOADENS4_14ComposedLayoutINS4_7SwizzleILi2ELi4ELi3EEENS4_18smem_ptr_flag_bitsILi8EEENSP_INS5_IJNSA_ILi8EEESF_EEENS5_IJSF_SB_EEEEEEEvNS4_8identityESW_S16_vS17_EENS_8epilogue10collective6detail29Sm90TmaWarpSpecializedAdapterINS1A_15DefaultEpilogueIaSI_SI_NS19_6thread17LinearCombinationIaLi1EiiLNS1E_9ScaleType4KindE0ELNS_15FloatRoundStyleE2EaEENS1_15EpilogueDefaultEEEEEvvEEEEvNT_6ParamsE)
        /*0020*/ 	.word	0x00000008
.L_19:


//--------------------- .nv.compat                --------------------------
	.section	.nv.compat,"",@"SHT_CUDA_COMPAT_INFO"
	.align	4
        /*0000*/ 	.byte	0x02, 0x09, 0x01, 0x00, 0x02, 0x02, 0x04, 0x00, 0x02, 0x05, 0x05, 0x00, 0x03, 0x07, 0x01, 0x01
        /*0010*/ 	.byte	0x02, 0x03, 0x01, 0x00, 0x02, 0x06, 0x01, 0x00, 0x04, 0x0b, 0x08, 0x00, 0x00, 0x00, 0x00, 0x00
        /*0020*/ 	.byte	0x00, 0x00, 0x00, 0x00


//--------------------- .nv.info._ZN7cutlass13device_kernelINS_4gemm6kernel13GemmUniversalIN4cute5tupleIJiiiiEEENS1_10collective13CollectiveMmaINS1_34MainloopSm90TmaGmmaWarpSpecializedILi18ENS5_IJNS4_1CILi1EEESB_SB_EEENS1_32KernelTmaWarpSpecializedPingpongEEENS5_IJNSA_ILi64EEENSA_ILi128EEESF_EEEaNS5_IJlSB_lEEEaSI_NS4_8TiledMMAINS4_8MMA_AtomIJNS4_4SM904GMMA27MMA_64x128x32_S32S8S8_SS_TNEEEENS4_6LayoutISC_NS5_IJNSA_ILi0EEESQ_SQ_EEEEENS5_IJNS4_10UnderscoreEST_ST_EEEEENS4_13SM90_TMA_LOADENS4_14ComposedLayoutINS4_7SwizzleILi2ELi4ELi3EEENS4_18smem_ptr_flag_bitsILi8EEENSP_INS5_IJNSA_ILi8EEESF_EEENS5_IJSF_SB_EEEEEEEvNS4_8identityESW_S16_vS17_EENS_8epilogue10collective6detail29Sm90TmaWarpSpecializedAdapterINS1A_15DefaultEpilogueIaSI_SI_NS19_6thread17LinearCombinationIaLi1EiiLNS1E_9ScaleType4KindE0ELNS_15FloatRoundStyleE2EaEENS1_15EpilogueDefaultEEEEEvvEEEEvNT_6ParamsE --------------------------
	.section	.nv.info._ZN7cutlass13device_kernelINS_4gemm6kernel13GemmUniversalIN4cute5tupleIJiiiiEEENS1_10collective13CollectiveMmaINS1_34MainloopSm90TmaGmmaWarpSpecializedILi18ENS5_IJNS4_1CILi1EEESB_SB_EEENS1_32KernelTmaWarpSpecializedPingpongEEENS5_IJNSA_ILi64EEENSA_ILi128EEESF_EEEaNS5_IJlSB_lEEEaSI_NS4_8TiledMMAINS4_8MMA_AtomIJNS4_4SM904GMMA27MMA_64x128x32_S32S8S8_SS_TNEEEENS4_6LayoutISC_NS5_IJNSA_ILi0EEESQ_SQ_EEEEENS5_IJNS4_10UnderscoreEST_ST_EEEEENS4_13SM90_TMA_LOADENS4_14ComposedLayoutINS4_7SwizzleILi2ELi4ELi3EEENS4_18smem_ptr_flag_bitsILi8EEENSP_INS5_IJNSA_ILi8EEESF_EEENS5_IJSF_SB_EEEEEEEvNS4_8identityESW_S16_vS17_EENS_8epilogue10collective6detail29Sm90TmaWarpSpecializedAdapterINS1A_15DefaultEpilogueIaSI_SI_NS19_6thread17LinearCombinationIaLi1EiiLNS1E_9ScaleType4KindE0ELNS_15FloatRoundStyleE2EaEENS1_15EpilogueDefaultEEEEEvvEEEEvNT_6ParamsE,"",@"SHT_CUDA_INFO"
	.sectionflags	@""
	.align	4


	//----- nvinfo : EIATTR_CUDA_API_VERSION
	.align		4
        /*0000*/ 	.byte	0x04, 0x37
        /*0002*/ 	.short	(.L_21 - .L_20)
.L_20:
        /*0004*/ 	.word	0x00000082


	//----- nvinfo : EIATTR_KPARAM_INFO
	.align		4
.L_21:
        /*0008*/ 	.byte	0x04, 0x17
        /*000a*/ 	.short	(.L_23 - .L_22)
.L_22:
        /*000c*/ 	.word	0x00000000
        /*0010*/ 	.short	0x0000
        /*0012*/ 	.short	0x0070
        /*0014*/ 	.byte	0x00, 0xf0, 0x01, 0x10


	//----- nvinfo : EIATTR_SPARSE_MMA_MASK
	.align		4
.L_23:
        /*0018*/ 	.byte	0x03, 0x50
        /*001a*/ 	.short	0x0000


	//----- nvinfo : EIATTR_MAXREG_COUNT
	.align		4
        /*001c*/ 	.byte	0x03, 0x1b
        /*001e*/ 	.short	0x00a8


	//----- nvinfo : EIATTR_NUM_BARRIERS
	.align		4
        /*0020*/ 	.byte	0x02, 0x4c
        /*0022*/ 	.byte	0x01
	.zero		1


	//----- nvinfo : EIATTR_EXTERNS
	.align		4
        /*0024*/ 	.byte	0x04, 0x0f
        /*0026*/ 	.short	(.L_25 - .L_24)


	//   ....[0]....
	.align		4
.L_24:
        /*0028*/ 	.word	index@(__assertfail)


	//----- nvinfo : EIATTR_ANNOTATIONS
	.align		4
.L_25:
        /*002c*/ 	.byte	0x04, 0x55
        /*002e*/ 	.short	(.L_27 - .L_26)


	//   ....[0]....
.L_26:
        /*0030*/ 	.word	0x00000001
        /*0034*/ 	.byte	0xc0, 0x0c, 0x00, 0x00, 0x01, 0x00, 0x00, 0x00, 0xe0, 0x52, 0x00, 0x00, 0x01, 0x00, 0x00, 0x00
        /*0044*/ 	.byte	0xf0, 0x5e, 0x00, 0x00


	//----- nvinfo : EIATTR_MERCURY_ISA_VERSION
	.align		4
.L_27:
        /*0048*/ 	.byte	0x03, 0x5f
        /*004a*/ 	.short	0x0101


	//----- nvinfo : EIATTR_INT_WARP_WIDE_INSTR_OFFSETS
	.align		4
        /*004c*/ 	.byte	0x04, 0x31
        /*004e*/ 	.short	(.L_29 - .L_28)


	//   ....[0]....
.L_28:
        /*0050*/ 	.word	0x000005d0


	//   ....[1]....
        /*0054*/ 	.word	0x000005f0


	//   ....[2]....
        /*0058*/ 	.word	0x00000670


	//   ....[3]....
        /*005c*/ 	.word	0x00000680


	//   ....[4]....
        /*0060*/ 	.word	0x00000690


	//   ....[5]....
        /*0064*/ 	.word	0x000006b0


	//   ....[6]....
        /*0068*/ 	.word	0x00000740


	//   ....[7]....
        /*006c*/ 	.word	0x00000760


	//----- nvinfo : EIATTR_COOP_GROUP_MASK_REGIDS
	.align		4
.L_29:
        /*0070*/ 	.byte	0x04, 0x29
        /*0072*/ 	.short	(.L_31 - .L_30)


	//   ....[0]....
.L_30:
        /*0074*/ 	.word	0xffffffff


	//   ....[1]....
        /*0078*/ 	.word	0xffffffff


	//   ....[2]....
        /*007c*/ 	.word	0xffffffff


	//   ....[3]....
        /*0080*/ 	.word	0xffffffff


	//   ....[4]....
        /*0084*/ 	.word	0xffffffff


	//   ....[5]....
        /*0088*/ 	.word	0xffffffff


	//----- nvinfo : EIATTR_COOP_GROUP_INSTR_OFFSETS
	.align		4
.L_31:
        /*008c*/ 	.byte	0x04, 0x28
        /*008e*/ 	.short	(.L_33 - .L_32)


	//   ....[0]....
.L_32:
        /*0090*/ 	.word	0x00000070


	//   ....[1]....
        /*0094*/ 	.word	0x00000080


	//   ....[2]....
        /*0098*/ 	.word	0x00000140


	//   ....[3]....
        /*009c*/ 	.word	0x000004c0


	//   ....[4]....
        /*00a0*/ 	.word	0x00000500


	//   ....[5]....
        /*00a4*/ 	.word	0x00000550


	//----- nvinfo : EIATTR_REG_RECONFIG
	.align		4
.L_33:
        /*00a8*/ 	.byte	0x01, 0x54
	.zero		2


	//----- nvinfo : EIATTR_SYSCALL_OFFSETS
	.align		4
        /*00ac*/ 	.byte	0x04, 0x46
        /*00ae*/ 	.short	(.L_35 - .L_34)


	//   ....[0]....
.L_34:
        /*00b0*/ 	.word	0x000017e0


	//----- nvinfo : EIATTR_MBARRIER_INSTR_OFFSETS
	.align		4
.L_35:
        /*00b4*/ 	.byte	0x04, 0x39
        /*00b6*/ 	.short	(.L_37 - .L_36)


	//   ....[0]....
.L_36:
        /*00b8*/ 	.word	0x00000260
        /*00bc*/ 	.word	0x000000ff
        /*00c0*/ 	.word	0x00000000
        /*00c4*/ 	.short	0x0100
        /*00c6*/ 	.byte	0x08
	.zero		1


	//   ....[1]....
        /*00c8*/ 	.word	0x00000270
        /*00cc*/ 	.word	0x000000ff
        /*00d0*/ 	.word	0x00000090
        /*00d4*/ 	.short	0x0100
        /*00d6*/ 	.byte	0x08
	.zero		1


	//   ....[2]....
        /*00d8*/ 	.word	0x00000280
        /*00dc*/ 	.word	0x000000ff
        /*00e0*/ 	.word	0x00000008
        /*00e4*/ 	.short	0x0100
        /*00e6*/ 	.byte	0x08
	.zero		1


	//   ....[3]....
        /*00e8*/ 	.word	0x00000290
        /*00ec*/ 	.word	0x000000ff
        /*00f0*/ 	.word	0x00000098
        /*00f4*/ 	.short	0x0100
        /*00f6*/ 	.byte	0x08
	.zero		1


	//   ....[4]....
        /*00f8*/ 	.word	0x000002a0
        /*00fc*/ 	.word	0x000000ff
        /*0100*/ 	.word	0x00000010
        /*0104*/ 	.short	0x0100
        /*0106*/ 	.byte	0x08
	.zero		1


	//   ....[5]....
        /*0108*/ 	.word	0x000002b0
        /*010c*/ 	.word	0x000000ff
        /*0110*/ 	.word	0x000000a0
        /*0114*/ 	.short	0x0100
        /*0116*/ 	.byte	0x08
	.zero		1


	//   ....[6]....
        /*0118*/ 	.word	0x000002c0
        /*011c*/ 	.word	0x000000ff
        /*0120*/ 	.word	0x00000018
        /*0124*/ 	.short	0x0100
        /*0126*/ 	.byte	0x08
	.zero		1


	//   ....[7]....
        /*0128*/ 	.word	0x000002d0
        /*012c*/ 	.word	0x000000ff
        /*0130*/ 	.word	0x000000a8
        /*0134*/ 	.short	0x0100
        /*0136*/ 	.byte	0x08
	.zero		1


	//   ....[8]....
        /*0138*/ 	.word	0x000002e0
        /*013c*/ 	.word	0x000000ff
        /*0140*/ 	.word	0x00000020
        /*0144*/ 	.short	0x0100
        /*0146*/ 	.byte	0x08
	.zero		1


	//   ....[9]....
        /*0148*/ 	.word	0x000002f0
        /*014c*/ 	.word	0x000000ff
        /*0150*/ 	.word	0x000000b0
        /*0154*/ 	.short	0x0100
        /*0156*/ 	.byte	0x08
	.zero		1


	//   ....[10]....
        /*0158*/ 	.word	0x00000300
        /*015c*/ 	.word	0x000000ff
        /*0160*/ 	.word	0x00000028
        /*0164*/ 	.short	0x0100
        /*0166*/ 	.byte	0x08
	.zero		1


	//   ....[11]....
        /*0168*/ 	.word	0x00000310
        /*016c*/ 	.word	0x000000ff
        /*0170*/ 	.word	0x000000b8
        /*0174*/ 	.short	0x0100
        /*0176*/ 	.byte	0x08
	.zero		1


	//   ....[12]....
        /*0178*/ 	.word	0x00000320
        /*017c*/ 	.word	0x000000ff
        /*0180*/ 	.word	0x00000030
        /*0184*/ 	.short	0x0100
        /*0186*/ 	.byte	0x08
	.zero		1


	//   ....[13]....
        /*0188*/ 	.word	0x00000330
        /*018c*/ 	.word	0x000000ff
        /*0190*/ 	.word	0x000000c0
        /*0194*/ 	.short	0x0100
        /*0196*/ 	.byte	0x08
	.zero		1


	//   ....[14]....
        /*0198*/ 	.word	0x00000340
        /*019c*/ 	.word	0x000000ff
        /*01a0*/ 	.word	0x00000038
        /*01a4*/ 	.short	0x0100
        /*01a6*/ 	.byte	0x08
	.zero		1


	//   ....[15]....
        /*01a8*/ 	.word	0x00000350
        /*01ac*/ 	.word	0x000000ff
        /*01b0*/ 	.word	0x000000c8
        /*01b4*/ 	.short	0x0100
        /*01b6*/ 	.byte	0x08
	.zero		1


	//   ....[16]....
        /*01b8*/ 	.word	0x00000360
        /*01bc*/ 	.word	0x000000ff
        /*01c0*/ 	.word	0x00000040
        /*01c4*/ 	.short	0x0100
        /*01c6*/ 	.byte	0x08
	.zero		1


	//   ....[17]....
        /*01c8*/ 	.word	0x00000370
        /*01cc*/ 	.word	0x000000ff
        /*01d0*/ 	.word	0x000000d0
        /*01d4*/ 	.short	0x0100
        /*01d6*/ 	.byte	0x08
	.zero		1


	//   ....[18]....
        /*01d8*/ 	.word	0x00000380
        /*01dc*/ 	.word	0x000000ff
        /*01e0*/ 	.word	0x00000048
        /*01e4*/ 	.short	0x0100
        /*01e6*/ 	.byte	0x08
	.zero		1


	//   ....[19]....
        /*01e8*/ 	.word	0x00000390
        /*01ec*/ 	.word	0x000000ff
        /*01f0*/ 	.word	0x000000d8
        /*01f4*/ 	.short	0x0100
        /*01f6*/ 	.byte	0x08
	.zero		1


	//   ....[20]....
        /*01f8*/ 	.word	0x000003a0
        /*01fc*/ 	.word	0x000000ff
        /*0200*/ 	.word	0x00000050
        /*0204*/ 	.short	0x0100
        /*0206*/ 	.byte	0x08
	.zero		1


	//   ....[21]....
        /*0208*/ 	.word	0x000003b0
        /*020c*/ 	.word	0x000000ff
        /*0210*/ 	.word	0x000000e0
        /*0214*/ 	.short	0x0100
        /*0216*/ 	.byte	0x08
	.zero		1


	//   ....[22]....
        /*0218*/ 	.word	0x000003c0
        /*021c*/ 	.word	0x000000ff
        /*0220*/ 	.word	0x00000058
        /*0224*/ 	.short	0x0100
        /*0226*/ 	.byte	0x08
	.zero		1


	//   ....[23]....
        /*0228*/ 	.word	0x000003d0
        /*022c*/ 	.word	0x000000ff
        /*0230*/ 	.word	0x000000e8
        /*0234*/ 	.short	0x0100
        /*0236*/ 	.byte	0x08
	.zero		1


	//   ....[24]....
        /*0238*/ 	.word	0x000003e0
        /*023c*/ 	.word	0x000000ff
        /*0240*/ 	.word	0x00000060
        /*0244*/ 	.short	0x0100
        /*0246*/ 	.byte	0x08
	.zero		1


	//   ....[25]....
        /*0248*/ 	.word	0x000003f0
        /*024c*/ 	.word	0x000000ff
        /*0250*/ 	.word	0x000000f0
        /*0254*/ 	.short	0x0100
        /*0256*/ 	.byte	0x08
	.zero		1


	//   ....[26]....
        /*0258*/ 	.word	0x00000400
        /*025c*/ 	.word	0x000000ff
        /*0260*/ 	.word	0x00000068
        /*0264*/ 	.short	0x0100
        /*0266*/ 	.byte	0x08
	.zero		1


	//   ....[27]....
        /*0268*/ 	.word	0x00000410
        /*026c*/ 	.word	0x000000ff
        /*0270*/ 	.word	0x000000f8
        /*0274*/ 	.short	0x0100
        /*0276*/ 	.byte	0x08
	.zero		1


	//   ....[28]....
        /*0278*/ 	.word	0x00000420
        /*027c*/ 	.word	0x000000ff
        /*0280*/ 	.word	0x00000070
        /*0284*/ 	.short	0x0100
        /*0286*/ 	.byte	0x08
	.zero		1


	//   ....[29]....
        /*0288*/ 	.word	0x00000430
        /*028c*/ 	.word	0x000000ff
        /*0290*/ 	.word	0x00000100
        /*0294*/ 	.short	0x0100
        /*0296*/ 	.byte	0x08
	.zero		1


	//   ....[30]....
        /*0298*/ 	.word	0x00000440
        /*029c*/ 	.word	0x000000ff
        /*02a0*/ 	.word	0x00000078
        /*02a4*/ 	.short	0x0100
        /*02a6*/ 	.byte	0x08
	.zero		1


	//   ....[31]....
        /*02a8*/ 	.word	0x00000450
        /*02ac*/ 	.word	0x000000ff
        /*02b0*/ 	.word	0x00000108
        /*02b4*/ 	.short	0x0100
        /*02b6*/ 	.byte	0x08
	.zero		1


	//   ....[32]....
        /*02b8*/ 	.word	0x00000460
        /*02bc*/ 	.word	0x000000ff
        /*02c0*/ 	.word	0x00000080
        /*02c4*/ 	.short	0x0100
        /*02c6*/ 	.byte	0x08
	.zero		1


	//   ....[33]....
        /*02c8*/ 	.word	0x00000470
        /*02cc*/ 	.word	0x000000ff
        /*02d0*/ 	.word	0x00000110
        /*02d4*/ 	.short	0x0100
        /*02d6*/ 	.byte	0x08
	.zero		1


	//   ....[34]....
        /*02d8*/ 	.word	0x00000480
        /*02dc*/ 	.word	0x000000ff
        /*02e0*/ 	.word	0x00000088
        /*02e4*/ 	.short	0x0100
        /*02e6*/ 	.byte	0x08
	.zero		1


	//   ....[35]....
        /*02e8*/ 	.word	0x00000490
        /*02ec*/ 	.word	0x000000ff
        /*02f0*/ 	.word	0x00000118
        /*02f4*/ 	.short	0x0100
        /*02f6*/ 	.byte	0x08
	.zero		1


	//   ....[36]....
        /*02f8*/ 	.word	0x000007a0
        /*02fc*/ 	.word	0x000000ff
        /*0300*/ 	.word	0x00000150
        /*0304*/ 	.short	0x0100
        /*0306*/ 	.byte	0x08
	.zero		1


	//   ....[37]....
        /*0308*/ 	.word	0x00000810
        /*030c*/ 	.word	0x000000ff
        /*0310*/ 	.word	0x00000158
        /*0314*/ 	.short	0x0100
        /*0316*/ 	.byte	0x08
	.zero		1


	//   ....[38]....
        /*0318*/ 	.word	0x00000830
        /*031c*/ 	.word	0x000000ff
        /*0320*/ 	.word	0x00000130
        /*0324*/ 	.short	0x0100
        /*0326*/ 	.byte	0x09
	.zero		1


	//   ....[39]....
        /*0328*/ 	.word	0x00000840
        /*032c*/ 	.word	0x000000ff
        /*0330*/ 	.word	0x00000138
        /*0334*/ 	.short	0x0100
        /*0336*/ 	.byte	0x09
	.zero		1


	//   ....[40]....
        /*0338*/ 	.word	0x00000850
        /*033c*/ 	.word	0x000000ff
        /*0340*/ 	.word	0x00000140
        /*0344*/ 	.short	0x0100
        /*0346*/ 	.byte	0x09
	.zero		1


	//   ....[41]....
        /*0348*/ 	.word	0x00000860
        /*034c*/ 	.word	0x000000ff
        /*0350*/ 	.word	0x00000148
        /*0354*/ 	.short	0x0100
        /*0356*/ 	.byte	0x09
	.zero		1


	//   ....[42]....
        /*0358*/ 	.word	0x000016c0
        /*035c*/ 	.word	0x0000005d
        /*0360*/ 	.word	0x00000000
        /*0364*/ 	.short	0x010a
        /*0366*/ 	.byte	0x2a
	.zero		1


	//   ....[43]....
        /*0368*/ 	.word	0x00001870
        /*036c*/ 	.word	0x00000003
        /*0370*/ 	.word	0x00000000
        /*0374*/ 	.short	0x010a
        /*0376*/ 	.byte	0x3f
	.zero		1


	//   ....[44]....
        /*0378*/ 	.word	0x000018b0
        /*037c*/ 	.word	0x00000003
        /*0380*/ 	.word	0x00000000
        /*0384*/ 	.short	0x010a
        /*0386*/ 	.byte	0x3f
	.zero		1


	//   ....[45]....
        /*0388*/ 	.word	0x00001ab0
        /*038c*/ 	.word	0x000000ff
        /*0390*/ 	.word	0x00000000
        /*0394*/ 	.short	0x010a
        /*0396*/ 	.byte	0x04
	.zero		1


	//   ....[46]....
        /*0398*/ 	.word	0x00001af0
        /*039c*/ 	.word	0x000000ff
        /*03a0*/ 	.word	0x00000000
        /*03a4*/ 	.short	0x010a
        /*03a6*/ 	.byte	0x04
	.zero		1


	//   ....[47]....
        /*03a8*/ 	.word	0x00001c50
        /*03ac*/ 	.word	0x000000ff
        /*03b0*/ 	.word	0x00000000
        /*03b4*/ 	.short	0x0101
        /*03b6*/ 	.byte	0x04
	.zero		1


	//   ....[48]....
        /*03b8*/ 	.word	0x00001d40
        /*03bc*/ 	.word	0x0000005e
        /*03c0*/ 	.word	0x00000000
        /*03c4*/ 	.short	0x0101
        /*03c6*/ 	.byte	0x2f
	.zero		1


	//   ....[49]....
        /*03c8*/ 	.word	0x00001e10
        /*03cc*/ 	.word	0x000000ff
        /*03d0*/ 	.word	0x00000000
        /*03d4*/ 	.short	0x0101
        /*03d6*/ 	.byte	0x06
	.zero		1


	//   ....[50]....
        /*03d8*/ 	.word	0x00001ec0
        /*03dc*/ 	.word	0x0000005d
        /*03e0*/ 	.word	0x00000010
        /*03e4*/ 	.short	0x010a
        /*03e6*/ 	.byte	0x2a
	.zero		1


	//   ....[51]....
        /*03e8*/ 	.word	0x00005300
        /*03ec*/ 	.word	0x00000060
        /*03f0*/ 	.word	0x00000000
        /*03f4*/ 	.short	0x0101
        /*03f6*/ 	.byte	0x2f
	.zero		1


	//   ....[52]....
        /*03f8*/ 	.word	0x00005c60
        /*03fc*/ 	.word	0x0000000a
        /*0400*/ 	.word	0x00000090
        /*0404*/ 	.short	0x010a
        /*0406*/ 	.byte	0x3f
	.zero		1


	//   ....[53]....
        /*0408*/ 	.word	0x00006000
        /*040c*/ 	.word	0x00000005
        /*0410*/ 	.word	0x00000158
        /*0414*/ 	.short	0x0101
        /*0416*/ 	.byte	0x3f
	.zero		1


	//   ....[54]....
        /*0418*/ 	.word	0x00006780
        /*041c*/ 	.word	0x00000009
        /*0420*/ 	.word	0x00000000
        /*0424*/ 	.short	0x010a
        /*0426*/ 	.byte	0x3f
	.zero		1


	//   ....[55]....
        /*0428*/ 	.word	0x00006800
        /*042c*/ 	.word	0x00000008
        /*0430*/ 	.word	0x00000000
        /*0434*/ 	.short	0x010a
        /*0436*/ 	.byte	0x3f
	.zero		1


	//   ....[56]....
        /*0438*/ 	.word	0x00006890
        /*043c*/ 	.word	0x00000009
        /*0440*/ 	.word	0x00000000
        /*0444*/ 	.short	0x010a
        /*0446*/ 	.byte	0x3f
	.zero		1


	//   ....[57]....
        /*0448*/ 	.word	0x00006920
        /*044c*/ 	.word	0x00000008
        /*0450*/ 	.word	0x00000000
        /*0454*/ 	.short	0x010a
        /*0456*/ 	.byte	0x3f
	.zero		1


	//   ....[58]....
        /*0458*/ 	.word	0x000069b0
        /*045c*/ 	.word	0x00000009
        /*0460*/ 	.word	0x00000000
        /*0464*/ 	.short	0x010a
        /*0466*/ 	.byte	0x3f
	.zero		1


	//   ....[59]....
        /*0468*/ 	.word	0x00006a40
        /*046c*/ 	.word	0x00000008
        /*0470*/ 	.word	0x00000000
        /*0474*/ 	.short	0x010a
        /*0476*/ 	.byte	0x3f
	.zero		1


	//   ....[60]....
        /*0478*/ 	.word	0x00006ad0
        /*047c*/ 	.word	0x00000009
        /*0480*/ 	.word	0x00000000
        /*0484*/ 	.short	0x010a
        /*0486*/ 	.byte	0x3f
	.zero		1


	//   ....[61]....
        /*0488*/ 	.word	0x00006b60
        /*048c*/ 	.word	0x00000008
        /*0490*/ 	.word	0x00000000
        /*0494*/ 	.short	0x010a
        /*0496*/ 	.byte	0x3f
	.zero		1


	//   ....[62]....
        /*0498*/ 	.word	0x00006bf0
        /*049c*/ 	.word	0x00000009
        /*04a0*/ 	.word	0x00000000
        /*04a4*/ 	.short	0x010a
        /*04a6*/ 	.byte	0x3f
	.zero		1


	//   ....[63]....
        /*04a8*/ 	.word	0x00006c80
        /*04ac*/ 	.word	0x00000008
        /*04b0*/ 	.word	0x00000000
        /*04b4*/ 	.short	0x010a
        /*04b6*/ 	.byte	0x3f
	.zero		1


	//   ....[64]....
        /*04b8*/ 	.word	0x00006d10
        /*04bc*/ 	.word	0x00000009
        /*04c0*/ 	.word	0x00000000
        /*04c4*/ 	.short	0x010a
        /*04c6*/ 	.byte	0x3f
	.zero		1


	//   ....[65]....
        /*04c8*/ 	.word	0x00006da0
        /*04cc*/ 	.word	0x00000008
        /*04d0*/ 	.word	0x00000000
        /*04d4*/ 	.short	0x010a
        /*04d6*/ 	.byte	0x3f
	.zero		1


	//   ....[66]....
        /*04d8*/ 	.word	0x00006e30
        /*04dc*/ 	.word	0x00000009
        /*04e0*/ 	.word	0x00000000
        /*04e4*/ 	.short	0x010a
        /*04e6*/ 	.byte	0x3f
	.zero		1


	//   ....[67]....
        /*04e8*/ 	.word	0x00006ec0
        /*04ec*/ 	.word	0x00000008
        /*04f0*/ 	.word	0x00000000
        /*04f4*/ 	.short	0x010a
        /*04f6*/ 	.byte	0x3f
	.zero		1


	//   ....[68]....
        /*04f8*/ 	.word	0x00006f50
        /*04fc*/ 	.word	0x00000009
        /*0500*/ 	.word	0x00000000
        /*0504*/ 	.short	0x010a
        /*0506*/ 	.byte	0x3f
	.zero		1


	//   ....[69]....
        /*0508*/ 	.word	0x00006fe0
        /*050c*/ 	.word	0x00000008
        /*0510*/ 	.word	0x00000000
        /*0514*/ 	.short	0x010a
        /*0516*/ 	.byte	0x3f
	.zero		1


	//   ....[70]....
        /*0518*/ 	.word	0x00007070
        /*051c*/ 	.word	0x0000000b
        /*0520*/ 	.word	0x00000000
        /*0524*/ 	.short	0x010a
        /*0526*/ 	.byte	0x3f
	.zero		1


	//   ....[71]....
        /*0528*/ 	.word	0x00007100
        /*052c*/ 	.word	0x00000003
        /*0530*/ 	.word	0x00000000
        /*0534*/ 	.short	0x010a
        /*0536*/ 	.byte	0x3f
	.zero		1


	//   ....[72]....
        /*0538*/ 	.word	0x00007160
        /*053c*/ 	.word	0x0000005f
        /*0540*/ 	.word	0x00000000
        /*0544*/ 	.short	0x010a
        /*0546*/ 	.byte	0x3f
	.zero		1


	//   ....[73]....
        /*0548*/ 	.word	0x000071b0
        /*054c*/ 	.word	0x00000003
        /*0550*/ 	.word	0x00000000
        /*0554*/ 	.short	0x010a
        /*0556*/ 	.byte	0x3f
	.zero		1


	//   ....[74]....
        /*0558*/ 	.word	0x00007210
        /*055c*/ 	.word	0x00000004
        /*0560*/ 	.word	0x00000000
        /*0564*/ 	.short	0x010a
        /*0566*/ 	.byte	0x3f
	.zero		1


	//   ....[75]....
        /*0568*/ 	.word	0x00007260
        /*056c*/ 	.word	0x0000005f
        /*0570*/ 	.word	0x00000010
        /*0574*/ 	.short	0x010a
        /*0576*/ 	.byte	0x3f
	.zero		1


	//   ....[76]....
        /*0578*/ 	.word	0x00007330
        /*057c*/ 	.word	0x0000000a
        /*0580*/ 	.word	0x00000090
        /*0584*/ 	.short	0x010a
        /*0586*/ 	.byte	0x3f
	.zero		1


	//   ....[77]....
        /*0588*/ 	.word	0x00007400
        /*058c*/ 	.word	0x00000009
        /*0590*/ 	.word	0x00000000
        /*0594*/ 	.short	0x010a
        /*0596*/ 	.byte	0x3f
	.zero		1


	//   ....[78]....
        /*0598*/ 	.word	0x00007450
        /*059c*/ 	.word	0x00000008
        /*05a0*/ 	.word	0x00000000
        /*05a4*/ 	.short	0x010a
        /*05a6*/ 	.byte	0x3f
	.zero		1


	//   ....[79]....
        /*05a8*/ 	.word	0x000074a0
        /*05ac*/ 	.word	0x00000009
        /*05b0*/ 	.word	0x00000000
        /*05b4*/ 	.short	0x010a
        /*05b6*/ 	.byte	0x3f
	.zero		1


	//   ....[80]....
        /*05b8*/ 	.word	0x000074f0
        /*05bc*/ 	.word	0x00000008
        /*05c0*/ 	.word	0x00000000
        /*05c4*/ 	.short	0x010a
        /*05c6*/ 	.byte	0x3f
	.zero		1


	//   ....[81]....
        /*05c8*/ 	.word	0x00007540
        /*05cc*/ 	.word	0x00000009
        /*05d0*/ 	.word	0x00000000
        /*05d4*/ 	.short	0x010a
        /*05d6*/ 	.byte	0x3f
	.zero		1


	//   ....[82]....
        /*05d8*/ 	.word	0x00007590
        /*05dc*/ 	.word	0x00000008
        /*05e0*/ 	.word	0x00000000
        /*05e4*/ 	.short	0x010a
        /*05e6*/ 	.byte	0x3f
	.zero		1


	//   ....[83]....
        /*05e8*/ 	.word	0x000075e0
        /*05ec*/ 	.word	0x00000009
        /*05f0*/ 	.word	0x00000000
        /*05f4*/ 	.short	0x010a
        /*05f6*/ 	.byte	0x3f
	.zero		1


	//   ....[84]....
        /*05f8*/ 	.word	0x00007630
        /*05fc*/ 	.word	0x00000008
        /*0600*/ 	.word	0x00000000
        /*0604*/ 	.short	0x010a
        /*0606*/ 	.byte	0x3f
	.zero		1


	//   ....[85]....
        /*0608*/ 	.word	0x00007680
        /*060c*/ 	.word	0x00000009
        /*0610*/ 	.word	0x00000000
        /*0614*/ 	.short	0x010a
        /*0616*/ 	.byte	0x3f
	.zero		1


	//   ....[86]....
        /*0618*/ 	.word	0x000076d0
        /*061c*/ 	.word	0x00000008
        /*0620*/ 	.word	0x00000000
        /*0624*/ 	.short	0x010a
        /*0626*/ 	.byte	0x3f
	.zero		1


	//   ....[87]....
        /*0628*/ 	.word	0x00007720
        /*062c*/ 	.word	0x00000009
        /*0630*/ 	.word	0x00000000
        /*0634*/ 	.short	0x010a
        /*0636*/ 	.byte	0x3f
	.zero		1


	//   ....[88]....
        /*0638*/ 	.word	0x00007770
        /*063c*/ 	.word	0x00000008
        /*0640*/ 	.word	0x00000000
        /*0644*/ 	.short	0x010a
        /*0646*/ 	.byte	0x3f
	.zero		1


	//   ....[89]....
        /*0648*/ 	.word	0x000077c0
        /*064c*/ 	.word	0x00000009
        /*0650*/ 	.word	0x00000000
        /*0654*/ 	.short	0x010a
        /*0656*/ 	.byte	0x3f
	.zero		1


	//   ....[90]....
        /*0658*/ 	.word	0x00007810
        /*065c*/ 	.word	0x00000008
        /*0660*/ 	.word	0x00000000
        /*0664*/ 	.short	0x010a
        /*0666*/ 	.byte	0x3f
	.zero		1


	//   ....[91]....
        /*0668*/ 	.word	0x00007860
        /*066c*/ 	.word	0x00000009
        /*0670*/ 	.word	0x00000000
        /*0674*/ 	.short	0x010a
        /*0676*/ 	.byte	0x3f
	.zero		1


	//   ....[92]....
        /*0678*/ 	.word	0x000078b0
        /*067c*/ 	.word	0x00000008
        /*0680*/ 	.word	0x00000000
        /*0684*/ 	.short	0x010a
        /*0686*/ 	.byte	0x3f
	.zero		1


	//   ....[93]....
        /*0688*/ 	.word	0x00007900
        /*068c*/ 	.word	0x0000000b
        /*0690*/ 	.word	0x00000000
        /*0694*/ 	.short	0x010a
        /*0696*/ 	.byte	0x3f
	.zero		1


	//----- nvinfo : EIATTR_NUM_MBARRIERS
	.align		4
.L_37:
        /*0698*/ 	.byte	0x03, 0x38
        /*069a*/ 	.short	0x002a


	//----- nvinfo : EIATTR_EXIT_INSTR_OFFSETS
	.align		4
        /*069c*/ 	.byte	0x04, 0x1c
        /*069e*/ 	.short	(.L_39 - .L_38)


	//   ....[0]....
.L_38:
        /*06a0*/ 	.word	0x00001370


	//   ....[1]....
        /*06a4*/ 	.word	0x000013d0


	//   ....[2]....
        /*06a8*/ 	.word	0x00005990


	//   ....[3]....
        /*06ac*/ 	.word	0x000059c0


	//   ....[4]....
        /*06b0*/ 	.word	0x00007150


	//----- nvinfo : EIATTR_MAX_THREADS
	.align		4
.L_39:
        /*06b4*/ 	.byte	0x04, 0x05
        /*06b6*/ 	.short	(.L_41 - .L_40)
.L_40:
        /*06b8*/ 	.word	0x00000180
        /*06bc*/ 	.word	0x00000001
        /*06c0*/ 	.word	0x00000001


	//----- nvinfo : EIATTR_CRS_STACK_SIZE
	.align		4
.L_41:
        /*06c4*/ 	.byte	0x04, 0x1e
        /*06c6*/ 	.short	(.L_43 - .L_42)
.L_42:
        /*06c8*/ 	.word	0x00000000


	//----- nvinfo : EIATTR_CBANK_PARAM_SIZE
	.align		4
.L_43:
        /*06cc*/ 	.byte	0x03, 0x19
        /*06ce*/ 	.short	0x0470


	//----- nvinfo : EIATTR_PARAM_CBANK
	.align		4
        /*06d0*/ 	.byte	0x04, 0x0a
        /*06d2*/ 	.short	(.L_45 - .L_44)
	.align		4
.L_44:
        /*06d4*/ 	.word	index@(.nv.constant0._ZN7cutlass13device_kernelINS_4gemm6kernel13GemmUniversalIN4cute5tupleIJiiiiEEENS1_10collective13CollectiveMmaINS1_34MainloopSm90TmaGmmaWarpSpecializedILi18ENS5_IJNS4_1CILi1EEESB_SB_EEENS1_32KernelTmaWarpSpecializedPingpongEEENS5_IJNSA_ILi64EEENSA_ILi128EEESF_EEEaNS5_IJlSB_lEEEaSI_NS4_8TiledMMAINS4_8MMA_AtomIJNS4_4SM904GMMA27MMA_64x128x32_S32S8S8_SS_TNEEEENS4_6LayoutISC_NS5_IJNSA_ILi0EEESQ_SQ_EEEEENS5_IJNS4_10UnderscoreEST_ST_EEEEENS4_13SM90_TMA_LOADENS4_14ComposedLayoutINS4_7SwizzleILi2ELi4ELi3EEENS4_18smem_ptr_flag_bitsILi8EEENSP_INS5_IJNSA_ILi8EEESF_EEENS5_IJSF_SB_EEEEEEEvNS4_8identityESW_S16_vS17_EENS_8epilogue10collective6detail29Sm90TmaWarpSpecializedAdapterINS1A_15DefaultEpilogueIaSI_SI_NS19_6thread17LinearCombinationIaLi1EiiLNS1E_9ScaleType4KindE0ELNS_15FloatRoundStyleE2EaEENS1_15EpilogueDefaultEEEEEvvEEEEvNT_6ParamsE)
        /*06d8*/ 	.short	0x0210
        /*06da*/ 	.short	0x0470


	//----- nvinfo : EIATTR_SW_WAR
	.align		4
.L_45:
        /*06dc*/ 	.byte	0x04, 0x36
        /*06de*/ 	.short	(.L_47 - .L_46)
.L_46:
        /*06e0*/ 	.word	0x00000008
.L_47:


//--------------------- .nv.callgraph             --------------------------
	.section	.nv.callgraph,"",@"SHT_CUDA_CALLGRAPH"
	.align	4
	.sectionentsize	8
	.align		4
        /*0000*/ 	.word	0x00000000
	.align		4
        /*0004*/ 	.word	0xffffffff
	.align		4
        /*0008*/ 	.word	index@(_ZN7cutlass13device_kernelINS_4gemm6kernel13GemmUniversalIN4cute5tupleIJiiiiEEENS1_10collective13CollectiveMmaINS1_34MainloopSm90TmaGmmaWarpSpecializedILi18ENS5_IJNS4_1CILi1EEESB_SB_EEENS1_32KernelTmaWarpSpecializedPingpongEEENS5_IJNSA_ILi64EEENSA_ILi128EEESF_EEEaNS5_IJlSB_lEEEaSI_NS4_8TiledMMAINS4_8MMA_AtomIJNS4_4SM904GMMA27MMA_64x128x32_S32S8S8_SS_TNEEEENS4_6LayoutISC_NS5_IJNSA_ILi0EEESQ_SQ_EEEEENS5_IJNS4_10UnderscoreEST_ST_EEEEENS4_13SM90_TMA_LOADENS4_14ComposedLayoutINS4_7SwizzleILi2ELi4ELi3EEENS4_18smem_ptr_flag_bitsILi8EEENSP_INS5_IJNSA_ILi8EEESF_EEENS5_IJSF_SB_EEEEEEEvNS4_8identityESW_S16_vS17_EENS_8epilogue10collective6detail29Sm90TmaWarpSpecializedAdapterINS1A_15DefaultEpilogueIaSI_SI_NS19_6thread17LinearCombinationIaLi1EiiLNS1E_9ScaleType4KindE0ELNS_15FloatRoundStyleE2EaEENS1_15EpilogueDefaultEEEEEvvEEEEvNT_6ParamsE)
	.align		4
        /*000c*/ 	.word	index@(__assertfail)
	.align		4
        /*0010*/ 	.word	0x00000000
	.align		4
        /*0014*/ 	.word	0xfffffffe
	.align		4
        /*0018*/ 	.word	0x00000000
	.align		4
        /*001c*/ 	.word	0xfffffffd
	.align		4
        /*0020*/ 	.word	0x00000000
	.align		4
        /*0024*/ 	.word	0xfffffffc


//--------------------- .nv.constant4             --------------------------
	.section	.nv.constant4,"a",@progbits
	.align	8
	.align		8
.nv.constant4:
        /*0000*/ 	.dword	__assertfail
	.align		8
        /*0008*/ 	.dword	__unnamed_1
	.align		8
        /*0010*/ 	.dword	_ZN40_INTERNAL_d63006c6_4_k_cu_c7a90315_111834cuda3std3__45__cpo5beginE
	.align		8
        /*0018*/ 	.dword	_ZN40_INTERNAL_d63006c6_4_k_cu_c7a90315_111834cuda3std3__45__cpo3endE
	.align		8
        /*0020*/ 	.dword	_ZN40_INTERNAL_d63006c6_4_k_cu_c7a90315_111834cuda3std3__45__cpo6cbeginE
	.align		8
        /*0028*/ 	.dword	_ZN40_INTERNAL_d63006c6_4_k_cu_c7a90315_111834cuda3std3__45__cpo4cendE
	.align		8
        /*0030*/ 	.dword	_ZN40_INTERNAL_d63006c6_4_k_cu_c7a90315_111834cuda3std3__442_GLOBAL__N__d63006c6_4_k_cu_c7a90315_111836ignoreE
	.align		8
        /*0038*/ 	.dword	_ZN40_INTERNAL_d63006c6_4_k_cu_c7a90315_111834cuda3std3__419piecewise_constructE
	.align		8
        /*0040*/ 	.dword	_ZN40_INTERNAL_d63006c6_4_k_cu_c7a90315_111834cuda3std3__48in_placeE
	.align		8
        /*0048*/ 	.dword	_ZN40_INTERNAL_d63006c6_4_k_cu_c7a90315_111834cuda3std6ranges3__45__cpo4swapE
	.align		8
        /*0050*/ 	.dword	_ZN40_INTERNAL_d63006c6_4_k_cu_c7a90315_111834cuda3std6ranges3__45__cpo9iter_moveE
	.align		8
        /*0058*/ 	.dword	_ZN40_INTERNAL_d63006c6_4_k_cu_c7a90315_111834cute7productE
	.align		8
        /*0060*/ 	.dword	_ZN40_INTERNAL_d63006c6_4_k_cu_c7a90315_111834cute1_E
	.align		8
        /*0068*/ 	.dword	$str$22
	.align		8
        /*0070*/ 	.dword	$str$23


//--------------------- .text._ZN7cutlass13device_kernelINS_4gemm6kernel13GemmUniversalIN4cute5tupleIJiiiiEEENS1_10collective13CollectiveMmaINS1_34MainloopSm90TmaGmmaWarpSpecializedILi18ENS5_IJNS4_1CILi1EEESB_SB_EEENS1_32KernelTmaWarpSpecializedPingpongEEENS5_IJNSA_ILi64EEENSA_ILi128EEESF_EEEaNS5_IJlSB_lEEEaSI_NS4_8TiledMMAINS4_8MMA_AtomIJNS4_4SM904GMMA27MMA_64x128x32_S32S8S8_SS_TNEEEENS4_6LayoutISC_NS5_IJNSA_ILi0EEESQ_SQ_EEEEENS5_IJNS4_10UnderscoreEST_ST_EEEEENS4_13SM90_TMA_LOADENS4_14ComposedLayoutINS4_7SwizzleILi2ELi4ELi3EEENS4_18smem_ptr_flag_bitsILi8EEENSP_INS5_IJNSA_ILi8EEESF_EEENS5_IJSF_SB_EEEEEEEvNS4_8identityESW_S16_vS17_EENS_8epilogue10collective6detail29Sm90TmaWarpSpecializedAdapterINS1A_15DefaultEpilogueIaSI_SI_NS19_6thread17LinearCombinationIaLi1EiiLNS1E_9ScaleType4KindE0ELNS_15FloatRoundStyleE2EaEENS1_15EpilogueDefaultEEEEEvvEEEEvNT_6ParamsE --------------------------
	.section	.text._ZN7cutlass13device_kernelINS_4gemm6kernel13GemmUniversalIN4cute5tupleIJiiiiEEENS1_10collective13CollectiveMmaINS1_34MainloopSm90TmaGmmaWarpSpecializedILi18ENS5_IJNS4_1CILi1EEESB_SB_EEENS1_32KernelTmaWarpSpecializedPingpongEEENS5_IJNSA_ILi64EEENSA_ILi128EEESF_EEEaNS5_IJlSB_lEEEaSI_NS4_8TiledMMAINS4_8MMA_AtomIJNS4_4SM904GMMA27MMA_64x128x32_S32S8S8_SS_TNEEEENS4_6LayoutISC_NS5_IJNSA_ILi0EEESQ_SQ_EEEEENS5_IJNS4_10UnderscoreEST_ST_EEEEENS4_13SM90_TMA_LOADENS4_14ComposedLayoutINS4_7SwizzleILi2ELi4ELi3EEENS4_18smem_ptr_flag_bitsILi8EEENSP_INS5_IJNSA_ILi8EEESF_EEENS5_IJSF_SB_EEEEEEEvNS4_8identityESW_S16_vS17_EENS_8epilogue10collective6detail29Sm90TmaWarpSpecializedAdapterINS1A_15DefaultEpilogueIaSI_SI_NS19_6thread17LinearCombinationIaLi1EiiLNS1E_9ScaleType4KindE0ELNS_15FloatRoundStyleE2EaEENS1_15EpilogueDefaultEEEEEvvEEEEvNT_6ParamsE,"ax",@progbits
	.align	128
.text._ZN7cutlass13device_kernelINS_4gemm6kernel13GemmUniversalIN4cute5tupleIJiiiiEEENS1_10collective13CollectiveMmaINS1_34MainloopSm90TmaGmmaWarpSpecializedILi18ENS5_IJNS4_1CILi1EEESB_SB_EEENS1_32KernelTmaWarpSpecializedPingpongEEENS5_IJNSA_ILi64EEENSA_ILi128EEESF_EEEaNS5_IJlSB_lEEEaSI_NS4_8TiledMMAINS4_8MMA_AtomIJNS4_4SM904GMMA27MMA_64x128x32_S32S8S8_SS_TNEEEENS4_6LayoutISC_NS5_IJNSA_ILi0EEESQ_SQ_EEEEENS5_IJNS4_10UnderscoreEST_ST_EEEEENS4_13SM90_TMA_LOADENS4_14ComposedLayoutINS4_7SwizzleILi2ELi4ELi3EEENS4_18smem_ptr_flag_bitsILi8EEENSP_INS5_IJNSA_ILi8EEESF_EEENS5_IJSF_SB_EEEEEEEvNS4_8identityESW_S16_vS17_EENS_8epilogue10collective6detail29Sm90TmaWarpSpecializedAdapterINS1A_15DefaultEpilogueIaSI_SI_NS19_6thread17LinearCombinationIaLi1EiiLNS1E_9ScaleType4KindE0ELNS_15FloatRoundStyleE2EaEENS1_15EpilogueDefaultEEEEEvvEEEEvNT_6ParamsE:
        .type           _ZN7cutlass13device_kernelINS_4gemm6kernel13GemmUniversalIN4cute5tupleIJiiiiEEENS1_10collective13CollectiveMmaINS1_34MainloopSm90TmaGmmaWarpSpecializedILi18ENS5_IJNS4_1CILi1EEESB_SB_EEENS1_32KernelTmaWarpSpecializedPingpongEEENS5_IJNSA_ILi64EEENSA_ILi128EEESF_EEEaNS5_IJlSB_lEEEaSI_NS4_8TiledMMAINS4_8MMA_AtomIJNS4_4SM904GMMA27MMA_64x128x32_S32S8S8_SS_TNEEEENS4_6LayoutISC_NS5_IJNSA_ILi0EEESQ_SQ_EEEEENS5_IJNS4_10UnderscoreEST_ST_EEEEENS4_13SM90_TMA_LOADENS4_14ComposedLayoutINS4_7SwizzleILi2ELi4ELi3EEENS4_18smem_ptr_flag_bitsILi8EEENSP_INS5_IJNSA_ILi8EEESF_EEENS5_IJSF_SB_EEEEEEEvNS4_8identityESW_S16_vS17_EENS_8epilogue10collective6detail29Sm90TmaWarpSpecializedAdapterINS1A_15DefaultEpilogueIaSI_SI_NS19_6thread17LinearCombinationIaLi1EiiLNS1E_9ScaleType4KindE0ELNS_15FloatRoundStyleE2EaEENS1_15EpilogueDefaultEEEEEvvEEEEvNT_6ParamsE,@function
        .size           _ZN7cutlass13device_kernelINS_4gemm6kernel13GemmUniversalIN4cute5tupleIJiiiiEEENS1_10collective13CollectiveMmaINS1_34MainloopSm90TmaGmmaWarpSpecializedILi18ENS5_IJNS4_1CILi1EEESB_SB_EEENS1_32KernelTmaWarpSpecializedPingpongEEENS5_IJNSA_ILi64EEENSA_ILi128EEESF_EEEaNS5_IJlSB_lEEEaSI_NS4_8TiledMMAINS4_8MMA_AtomIJNS4_4SM904GMMA27MMA_64x128x32_S32S8S8_SS_TNEEEENS4_6LayoutISC_NS5_IJNSA_ILi0EEESQ_SQ_EEEEENS5_IJNS4_10UnderscoreEST_ST_EEEEENS4_13SM90_TMA_LOADENS4_14ComposedLayoutINS4_7SwizzleILi2ELi4ELi3EEENS4_18smem_ptr_flag_bitsILi8EEENSP_INS5_IJNSA_ILi8EEESF_EEENS5_IJSF_SB_EEEEEEEvNS4_8identityESW_S16_vS17_EENS_8epilogue10collective6detail29Sm90TmaWarpSpecializedAdapterINS1A_15DefaultEpilogueIaSI_SI_NS19_6thread17LinearCombinationIaLi1EiiLNS1E_9ScaleType4KindE0ELNS_15FloatRoundStyleE2EaEENS1_15EpilogueDefaultEEEEEvvEEEEvNT_6ParamsE,(.L_x_230 - _ZN7cutlass13device_kernelINS_4gemm6kernel13GemmUniversalIN4cute5tupleIJiiiiEEENS1_10collective13CollectiveMmaINS1_34MainloopSm90TmaGmmaWarpSpecializedILi18ENS5_IJNS4_1CILi1EEESB_SB_EEENS1_32KernelTmaWarpSpecializedPingpongEEENS5_IJNSA_ILi64EEENSA_ILi128EEESF_EEEaNS5_IJlSB_lEEEaSI_NS4_8TiledMMAINS4_8MMA_AtomIJNS4_4SM904GMMA27MMA_64x128x32_S32S8S8_SS_TNEEEENS4_6LayoutISC_NS5_IJNSA_ILi0EEESQ_SQ_EEEEENS5_IJNS4_10UnderscoreEST_ST_EEEEENS4_13SM90_TMA_LOADENS4_14ComposedLayoutINS4_7SwizzleILi2ELi4ELi3EEENS4_18smem_ptr_flag_bitsILi8EEENSP_INS5_IJNSA_ILi8EEESF_EEENS5_IJSF_SB_EEEEEEEvNS4_8identityESW_S16_vS17_EENS_8epilogue10collective6detail29Sm90TmaWarpSpecializedAdapterINS1A_15DefaultEpilogueIaSI_SI_NS19_6thread17LinearCombinationIaLi1EiiLNS1E_9ScaleType4KindE0ELNS_15FloatRoundStyleE2EaEENS1_15EpilogueDefaultEEEEEvvEEEEvNT_6ParamsE)
        .other          _ZN7cutlass13device_kernelINS_4gemm6kernel13GemmUniversalIN4cute5tupleIJiiiiEEENS1_10collective13CollectiveMmaINS1_34MainloopSm90TmaGmmaWarpSpecializedILi18ENS5_IJNS4_1CILi1EEESB_SB_EEENS1_32KernelTmaWarpSpecializedPingpongEEENS5_IJNSA_ILi64EEENSA_ILi128EEESF_EEEaNS5_IJlSB_lEEEaSI_NS4_8TiledMMAINS4_8MMA_AtomIJNS4_4SM904GMMA27MMA_64x128x32_S32S8S8_SS_TNEEEENS4_6LayoutISC_NS5_IJNSA_ILi0EEESQ_SQ_EEEEENS5_IJNS4_10UnderscoreEST_ST_EEEEENS4_13SM90_TMA_LOADENS4_14ComposedLayoutINS4_7SwizzleILi2ELi4ELi3EEENS4_18smem_ptr_flag_bitsILi8EEENSP_INS5_IJNSA_ILi8EEESF_EEENS5_IJSF_SB_EEEEEEEvNS4_8identityESW_S16_vS17_EENS_8epilogue10collective6detail29Sm90TmaWarpSpecializedAdapterINS1A_15DefaultEpilogueIaSI_SI_NS19_6thread17LinearCombinationIaLi1EiiLNS1E_9ScaleType4KindE0ELNS_15FloatRoundStyleE2EaEENS1_15EpilogueDefaultEEEEEvvEEEEvNT_6ParamsE,@"STO_CUDA_ENTRY STV_DEFAULT"
_ZN7cutlass13device_kernelINS_4gemm6kernel13GemmUniversalIN4cute5tupleIJiiiiEEENS1_10collective13CollectiveMmaINS1_34MainloopSm90TmaGmmaWarpSpecializedILi18ENS5_IJNS4_1CILi1EEESB_SB_EEENS1_32KernelTmaWarpSpecializedPingpongEEENS5_IJNSA_ILi64EEENSA_ILi128EEESF_EEEaNS5_IJlSB_lEEEaSI_NS4_8TiledMMAINS4_8MMA_AtomIJNS4_4SM904GMMA27MMA_64x128x32_S32S8S8_SS_TNEEEENS4_6LayoutISC_NS5_IJNSA_ILi0EEESQ_SQ_EEEEENS5_IJNS4_10UnderscoreEST_ST_EEEEENS4_13SM90_TMA_LOADENS4_14ComposedLayoutINS4_7SwizzleILi2ELi4ELi3EEENS4_18smem_ptr_flag_bitsILi8EEENSP_INS5_IJNSA_ILi8EEESF_EEENS5_IJSF_SB_EEEEEEEvNS4_8identityESW_S16_vS17_EENS_8epilogue10collective6detail29Sm90TmaWarpSpecializedAdapterINS1A_15DefaultEpilogueIaSI_SI_NS19_6thread17LinearCombinationIaLi1EiiLNS1E_9ScaleType4KindE0ELNS_15FloatRoundStyleE2EaEENS1_15EpilogueDefaultEEEEEvvEEEEvNT_6ParamsE:
[----:B------:R-:W0:Y:S02]  /*0000*/  LDC R1, c[0x0][0x28] ;  /* 0x00000a00ff017b82 */ /* 0x000e240000000800 */
[----:B0-----:R-:W-:Y:S01]  /*0010*/  VIADD R1, R1, 0xfffffff8 ;  /* 0xfffffff801017836 */ /* 0x001fe20000000000 */
[----:B------:R-:W0:Y:S01]  /*0020*/  S2R R4, SR_TID.X ;  /* 0x0000000000047919 */ /* 0x000e220000002100 */
[----:B------:R-:W-:Y:S01]  /*0030*/  ELECT P0, URZ, PT ;  /* 0x00000000003f782f */ /* 0x000fe20003800000 */
[----:B------:R-:W-:Y:S01]  /*0040*/  BSSY B0, `(.L_x_0) ;  /* 0x000000f000007945 */ /* 0x000fe20003800000 */
[--C-:B0-----:R-:W-:Y:S02]  /*0050*/  SHF.R.U32.HI R0, RZ, 0x5, R4.reuse ;  /* 0x00000005ff007819 */ /* 0x101fe40000011604 */
[----:B------:R-:W-:-:S03]  /*0060*/  SHF.R.U32.HI R5, RZ, 0x7, R4 ;  /* 0x00000007ff057819 */ /* 0x000fc60000011604 */
[----:B------:R-:W0:Y:S04]  /*0070*/  SHFL.IDX PT, R2, R0, RZ, 0x1f ;  /* 0x00001fff00027589 */ /* 0x000e2800000e0000 */
[----:B------:R1:W2:Y:S01]  /*0080*/  SHFL.IDX PT, R8, R5, RZ, 0x1f ;  /* 0x00001fff05087589 */ /* 0x0002a200000e0000 */
[----:B0-----:R-:W-:-:S13]  /*0090*/  ISETP.NE.OR P0, PT, R2, RZ, !P0 ;  /* 0x000000ff0200720c */ /* 0x001fda0004705670 */
[----:B-12---:R-:W-:Y:S05]  /*00a0*/  @P0 BRA `(.L_x_1) ;  /* 0x0000000000200947 */ /* 0x006fea0003800000 */
[----:B------:R-:W-:Y:S02]  /*00b0*/  ULDC.64 UR4, c[0x0][0x198] ;  /* 0x0000660000047ab9 */ /* 0x000fe40000000a00 */
[----:B------:R-:W-:Y:S02]  /*00c0*/  UIADD3 UR6, UP0, UR4, 0xf0, URZ ;  /* 0x000000f004067890 */ /* 0x000fe4000ff1e03f */
[----:B------:R-:W-:Y:S02]  /*00d0*/  UIADD3 UR4, UP1, UR4, 0x1f0, URZ ;  /* 0x000001f004047890 */ /* 0x000fe4000ff3e03f */
[----:B------:R-:W-:Y:S02]  /*00e0*/  UIADD3.X UR7, URZ, UR5, URZ, UP0, !UPT ;  /* 0x000000053f077290 */ /* 0x000fe400087fe43f */
[----:B------:R-:W-:-:S07]  /*00f0*/  UIADD3.X UR5, URZ, UR5, URZ, UP1, !UPT ;  /* 0x000000053f057290 */ /* 0x000fce0008ffe43f */
[----:B------:R0:W-:Y:S02]  /*0100*/  UTMACCTL.PF [UR6] ;  /* 0x00000000060079b9 */ /* 0x0001e40008040000 */
[----:B------:R0:W-:Y:S02]  /*0110*/  UTMACCTL.PF [UR4] ;  /* 0x00000000040079b9 */ /* 0x0001e40008040000 */
[----:B0-----:R-:W-:Y:S01]  /*0120*/  NOP ;  /* 0x0000000000007918 */ /* 0x001fe20000000000 */
.L_x_1:
[----:B------:R-:W-:Y:S05]  /*0130*/  BSYNC B0 ;  /* 0x0000000000007941 */ /* 0x000fea0003800000 */
.L_x_0:
[----:B------:R-:W0:Y:S02]  /*0140*/  SHFL.IDX PT, R3, R0, RZ, 0x1f ;  /* 0x00001fff00037589 */ /* 0x000e2400000e0000 */
[----:B0-----:R-:W-:-:S13]  /*0150*/  ISETP.NE.AND P0, PT, R3, RZ, PT ;  /* 0x000000ff0300720c */ /* 0x001fda0003f05270 */
[----:B------:R-:W-:Y:S05]  /*0160*/  @P0 BRA `(.L_x_2) ;  /* 0x0000000000d40947 */ /* 0x000fea0003800000 */
[----:B------:R-:W-:Y:S01]  /*0170*/  ELECT P0, URZ, PT ;  /* 0x00000000003f782f */ /* 0x000fe20003800000 */
[----:B------:R-:W-:-:S12]  /*0180*/  BSSY B0, `(.L_x_2) ;  /* 0x0000033000007945 */ /* 0x000fd80003800000 */
[----:B------:R-:W-:Y:S05]  /*0190*/  @!P0 BRA `(.L_x_3) ;  /* 0x0000000000c48947 */ /* 0x000fea0003800000 */
[----:B------:R-:W0:Y:S01]  /*01a0*/  S2UR UR8, SR_CgaCtaId ;  /* 0x00000000000879c3 */ /* 0x000e220000008800 */
[----:B------:R-:W-:Y:S01]  /*01b0*/  UMOV UR4, 0x400 ;  /* 0x0000040000047882 */ /* 0x000fe20000000000 */
[----:B------:R-:W-:Y:S01]  /*01c0*/  UMOV UR5, 0x1 ;  /* 0x0000000100057882 */ /* 0x000fe20000000000 */
[----:B------:R-:W-:Y:S02]  /*01d0*/  UMOV UR6, 0x80 ;  /* 0x0000008000067882 */ /* 0x000fe40000000000 */
[----:B------:R-:W-:-:S04]  /*01e0*/  UIADD3 UR6, -UR6, 0x100000, URZ ;  /* 0x0010000006067890 */ /* 0x000fc8000fffe13f */
[----:B------:R-:W-:Y:S02]  /*01f0*/  USHF.L.U32 UR7, UR6, 0xb, URZ ;  /* 0x0000000b06077899 */ /* 0x000fe4000800063f */
[----:B------:R-:W-:Y:S02]  /*0200*/  USHF.L.U32 UR6, UR6, 0x1, URZ ;  /* 0x0000000106067899 */ /* 0x000fe4000800063f */
[----:B0-----:R-:W-:Y:S02]  /*0210*/  ULEA UR8, UR8, UR4, 0x18 ;  /* 0x0000000408087291 */ /* 0x001fe4000f8ec03f */
[----:B------:R-:W-:-:S04]  /*0220*/  UIADD3 UR4, -UR5, 0x100000, URZ ;  /* 0x0010000005047890 */ /* 0x000fc8000fffe13f */
[----:B------:R-:W-:Y:S02]  /*0230*/  USHF.L.U32 UR5, UR4, 0xb, URZ ;  /* 0x0000000b04057899 */ /* 0x000fe4000800063f */
[----:B------:R-:W-:Y:S01]  /*0240*/  USHF.L.U32 UR4, UR4, 0x1, URZ ;  /* 0x0000000104047899 */ /* 0x000fe2000800063f */
[----:B------:R-:W0:Y:S11]  /*0250*/  FENCE.VIEW.ASYNC.S ;  /* 0x00000000000073c6 */ /* 0x000e360000000000 */
[----:B0-----:R0:W1:Y:S01]  /*0260*/  SYNCS.EXCH.64 URZ, [UR8], UR4 ;  /* 0x00000004083f75b2 */ /* 0x0010620008000100 */
[----:B------:R0:W2:Y:S01]  /*0270*/  SYNCS.EXCH.64 URZ, [UR8+0x90], UR6 ;  /* 0x00009006083f75b2 */ /* 0x0000a20008000100 */
[----:B------:R0:W3:Y:S01]  /*0280*/  SYNCS.EXCH.64 URZ, [UR8+0x8], UR4 ;  /* 0x00000804083f75b2 */ /* 0x0000e20008000100 */
[----:B------:R0:W4:Y:S01]  /*0290*/  SYNCS.EXCH.64 URZ, [UR8+0x98], UR6 ;  /* 0x00009806083f75b2 */ /* 0x0001220008000100 */
[----:B------:R0:W0:Y:S01]  /*02a0*/  SYNCS.EXCH.64 URZ, [UR8+0x10], UR4 ;  /* 0x00001004083f75b2 */ /* 0x0000220008000100 */
        /* <DEDUP_REMOVED lines=31> */
[----:B-1234-:R-:W-:Y:S01]  /*04a0*/  NOP ;  /* 0x0000000000007918 */ /* 0x01efe20000000000 */
.L_x_3:
[----:B0-----:R-:W-:Y:S05]  /*04b0*/  BSYNC B0 ;  /* 0x0000000000007941 */ /* 0x001fea0003800000 */
.L_x_2:
[----:B------:R-:W0:Y:S01]  /*04c0*/  SHFL.IDX PT, R6, R0, RZ, 0x1f ;  /* 0x00001fff00067589 */ /* 0x000e2200000e0000 */
[----:B------:R-:W-:Y:S01]  /*04d0*/  ELECT P0, URZ, PT ;  /* 0x00000000003f782f */ /* 0x000fe20003800000 */
[----:B------:R-:W-:Y:S01]  /*04e0*/  NOP ;  /* 0x0000000000007918 */ /* 0x000fe20000000000 */
[----:B------:R-:W-:Y:S01]  /*04f0*/  ELECT P1, URZ, PT ;  /* 0x00000000003f782f */ /* 0x000fe20003820000 */
[----:B------:R-:W1:Y:S01]  /*0500*/  SHFL.IDX PT, R3, R0, RZ, 0x1f ;  /* 0x00001fff00037589 */ /* 0x000e6200000e0000 */
[----:B------:R-:W-:Y:S01]  /*0510*/  UMOV UR4, 0x20 ;  /* 0x0000002000047882 */ /* 0x000fe20000000000 */
[----:B------:R-:W-:Y:S01]  /*0520*/  UMOV UR11, 0x80 ;  /* 0x00000080000b7882 */ /* 0x000fe20000000000 */
[----:B------:R-:W-:Y:S01]  /*0530*/  NOP ;  /* 0x0000000000007918 */ /* 0x000fe20000000000 */
[C---:B------:R-:W-:Y:S01]  /*0540*/  VIADD R33, R8.reuse, 0xffffffff ;  /* 0xffffffff08217836 */ /* 0x040fe20000000000 */
[----:B------:R-:W2:Y:S01]  /*0550*/  SHFL.IDX PT, R5, R5, RZ, 0x1f ;  /* 0x00001fff05057589 */ /* 0x000ea200000e0000 */
[----:B------:R-:W-:Y:S01]  /*0560*/  ULDC.64 UR36, c[0x0][0x208] ;  /* 0x0000820000247ab9 */ /* 0x000fe20000000a00 */
[----:B------:R-:W-:-:S02]  /*0570*/  ISETP.NE.AND P2, PT, R8, RZ, PT ;  /* 0x000000ff0800720c */ /* 0x000fc40003f45270 */
[----:B------:R-:W-:Y:S02]  /*0580*/  ISETP.GE.U32.AND P3, PT, R33, 0x2, PT ;  /* 0x000000022100780c */ /* 0x000fe40003f66070 */
[----:B0-----:R-:W-:Y:S02]  /*0590*/  ISETP.NE.OR P0, PT, R6, RZ, !P0 ;  /* 0x000000ff0600720c */ /* 0x001fe40004705670 */
[----:B-1----:R-:W-:Y:S02]  /*05a0*/  ISETP.NE.OR P1, PT, R3, RZ, !P1 ;  /* 0x000000ff0300720c */ /* 0x002fe40004f25670 */
[----:B------:R-:W-:-:S04]  /*05b0*/  SHF.R.S32.HI R3, RZ, 0x1f, R2 ;  /* 0x0000001fff037819 */ /* 0x000fc80000011402 */
[----:B------:R-:W-:-:S05]  /*05c0*/  LEA.HI R3, R3, R2, RZ, 0x2 ;  /* 0x0000000203037211 */ /* 0x000fca00078f10ff */
[----:B------:R-:W-:Y:S01]  /*05d0*/  VOTEU.ALL UP0, P0 ;  /* 0x00000000003f7886 */ /* 0x000fe20000000000 */
[----:B------:R-:W-:Y:S01]  /*05e0*/  LOP3.LUT R3, R3, 0xfffffffc, RZ, 0xc0, !PT ;  /* 0xfffffffc03037812 */ /* 0x000fe200078ec0ff */
[----:B------:R-:W-:-:S03]  /*05f0*/  VOTEU.ALL UP1, P1 ;  /* 0x00000000003f7886 */ /* 0x000fc60000820000 */
[----:B------:R-:W0:Y:S01]  /*0600*/  @!UP0 S2UR UR7, SR_CgaCtaId ;  /* 0x00000000000789c3 */ /* 0x000e220000008800 */
[----:B------:R-:W-:Y:S01]  /*0610*/  @!UP0 UMOV UR6, 0x400 ;  /* 0x0000040000068882 */ /* 0x000fe20000000000 */
[----:B------:R-:W-:-:S04]  /*0620*/  @!UP0 UIADD3 UR4, -UR4, 0x100000, URZ ;  /* 0x0010000004048890 */ /* 0x000fc8000fffe13f */
[----:B------:R-:W-:Y:S02]  /*0630*/  @!UP0 USHF.L.U32 UR5, UR4, 0xb, URZ ;  /* 0x0000000b04058899 */ /* 0x000fe4000800063f */
[----:B------:R-:W-:Y:S01]  /*0640*/  @!UP0 USHF.L.U32 UR4, UR4, 0x1, URZ ;  /* 0x0000000104048899 */ /* 0x000fe2000800063f */
[----:B------:R-:W-:Y:S01]  /*0650*/  IMAD.IADD R0, R2, 0x1, -R3 ;  /* 0x0000000102007824 */ /* 0x000fe200078e0a03 */
[----:B------:R-:W-:Y:S01]  /*0660*/  @!UP1 UMOV UR9, 0x400 ;  /* 0x0000040000099882 */ /* 0x000fe20000000000 */
[----:B------:R-:W-:Y:S01]  /*0670*/  VOTEU.ALL UP2, P1 ;  /* 0x00000000003f7886 */ /* 0x000fe20000840000 */
[----:B------:R-:W-:Y:S01]  /*0680*/  VOTEU.ALL UP3, P1 ;  /* 0x00000000003f7886 */ /* 0x000fe20000860000 */
[----:B------:R-:W-:Y:S01]  /*0690*/  VOTEU.ALL UP4, P1 ;  /* 0x00000000003f7886 */ /* 0x000fe20000880000 */
[----:B------:R-:W1:Y:S01]  /*06a0*/  @!UP1 S2UR UR10, SR_CgaCtaId ;  /* 0x00000000000a99c3 */ /* 0x000e620000008800 */
[----:B------:R-:W-:Y:S01]  /*06b0*/  VOTEU.ALL UP5, P1 ;  /* 0x00000000003f7886 */ /* 0x000fe200008a0000 */
[----:B------:R-:W-:-:S04]  /*06c0*/  SHF.R.S32.HI R3, RZ, 0x1f, R4 ;  /* 0x0000001fff037819 */ /* 0x000fc80000011404 */
[----:B------:R-:W-:-:S04]  /*06d0*/  LEA.HI R3, R3, R4, RZ, 0x7 ;  /* 0x0000000403037211 */ /* 0x000fc800078f38ff */
[----:B------:R-:W-:-:S05]  /*06e0*/  LOP3.LUT R3, R3, 0xffffff80, RZ, 0xc0, !PT ;  /* 0xffffff8003037812 */ /* 0x000fca00078ec0ff */
[----:B------:R-:W-:Y:S01]  /*06f0*/  IMAD.IADD R3, R4, 0x1, -R3 ;  /* 0x0000000104037824 */ /* 0x000fe200078e0a03 */
[----:B0-----:R-:W-:Y:S02]  /*0700*/  @!UP0 ULEA UR8, UR7, UR6, 0x18 ;  /* 0x0000000607088291 */ /* 0x001fe4000f8ec03f */
[----:B------:R-:W-:-:S04]  /*0710*/  @!UP1 UIADD3 UR6, -UR11, 0x100000, URZ ;  /* 0x001000000b069890 */ /* 0x000fc8000fffe13f */
[----:B------:R-:W-:Y:S02]  /*0720*/  @!UP1 USHF.L.U32 UR7, UR6, 0xb, URZ ;  /* 0x0000000b06079899 */ /* 0x000fe4000800063f */
[----:B------:R-:W-:Y:S01]  /*0730*/  @!UP1 USHF.L.U32 UR6, UR6, 0x1, URZ ;  /* 0x0000000106069899 */ /* 0x000fe2000800063f */
[----:B------:R-:W-:Y:S01]  /*0740*/  VOTEU.ALL UP0, P0 ;  /* 0x00000000003f7886 */ /* 0x000fe20000000000 */
[----:B-1----:R-:W-:Y:S01]  /*0750*/  @!UP1 ULEA UR9, UR10, UR9, 0x18 ;  /* 0x000000090a099291 */ /* 0x002fe2000f8ec03f */
[----:B------:R-:W-:Y:S02]  /*0760*/  VOTEU.ALL UP1, P0 ;  /* 0x00000000003f7886 */ /* 0x000fe40000020000 */
[----:B------:R-:W-:Y:S01]  /*0770*/  ULDC.64 UR10, c[0x0][0x598] ;  /* 0x00016600000a7ab9 */ /* 0x000fe20000000a00 */
[----:B------:R-:W-:Y:S01]  /*0780*/  ISETP.NE.AND P0, PT, R0, 0x3, PT ;  /* 0x000000030000780c */ /* 0x000fe20003f05270 */
[----:B------:R-:W0:Y:S02]  /*0790*/  FENCE.VIEW.ASYNC.S ;  /* 0x00000000000073c6 */ /* 0x000e240000000000 */
[----:B0-----:R0:W1:Y:S01]  /*07a0*/  @!UP0 SYNCS.EXCH.64 URZ, [UR8+0x150], UR4 ;  /* 0x00015004083f85b2 */ /* 0x0010620008000100 */
[----:B------:R-:W-:-:S02]  /*07b0*/  ISETP.NE.U32.AND P1, PT, RZ, UR10, PT ;  /* 0x0000000aff007c0c */ /* 0x000fc4000bf25070 */
[----:B------:R-:W-:Y:S02]  /*07c0*/  ISETP.EQ.OR P0, PT, R0, RZ, !P0 ;  /* 0x000000ff0000720c */ /* 0x000fe40004702670 */
[----:B------:R-:W-:Y:S02]  /*07d0*/  ISETP.NE.AND.EX P1, PT, RZ, UR11, PT, P1 ;  /* 0x0000000bff007c0c */ /* 0x000fe4000bf25310 */
[----:B------:R-:W-:-:S04]  /*07e0*/  ISETP.EQ.AND P0, PT, R8, RZ, P0 ;  /* 0x000000ff0800720c */ /* 0x000fc80000702270 */
[----:B------:R-:W-:-:S04]  /*07f0*/  SEL R16, RZ, 0x1, !P0 ;  /* 0x00000001ff107807 */ /* 0x000fc80004000000 */
[----:B------:R-:W-:Y:S01]  /*0800*/  SEL R16, R16, 0x2, P3 ;  /* 0x0000000210107807 */ /* 0x000fe20001800000 */
[----:B------:R0:W1:Y:S01]  /*0810*/  @!UP1 SYNCS.EXCH.64 URZ, [UR8+0x158], UR4 ;  /* 0x00015804083f95b2 */ /* 0x0000620008000100 */
[----:B------:R-:W-:Y:S01]  /*0820*/  NOP ;  /* 0x0000000000007918 */ /* 0x000fe20000000000 */
[----:B------:R0:W1:Y:S01]  /*0830*/  @!UP2 SYNCS.EXCH.64 URZ, [UR9+0x130], UR6 ;  /* 0x00013006093fa5b2 */ /* 0x0000620008000100 */
[----:B------:R0:W1:Y:S01]  /*0840*/  @!UP3 SYNCS.EXCH.64 URZ, [UR9+0x138], UR6 ;  /* 0x00013806093fb5b2 */ /* 0x0000620008000100 */
[----:B------:R0:W1:Y:S01]  /*0850*/  @!UP4 SYNCS.EXCH.64 URZ, [UR9+0x140], UR6 ;  /* 0x00014006093fc5b2 */ /* 0x0000620008000100 */
[----:B------:R0:W1:Y:S01]  /*0860*/  @!UP5 SYNCS.EXCH.64 URZ, [UR9+0x148], UR6 ;  /* 0x00014806093fd5b2 */ /* 0x0000620008000100 */
[----:B------:R-:W-:Y:S01]  /*0870*/  NOP ;  /* 0x0000000000007918 */ /* 0x000fe20000000000 */
[----:B-1----:R-:W-:Y:S06]  /*0880*/  BAR.SYNC.DEFER_BLOCKING 0x0 ;  /* 0x0000000000007b1d */ /* 0x002fec0000010000 */
[----:B0-2---:R-:W-:Y:S05]  /*0890*/  @!P1 BRA `(.L_x_4) ;  /* 0x00000000001c9947 */ /* 0x005fea0003800000 */
[----:B------:R-:W0:Y:S02]  /*08a0*/  LDC.64 R6, c[0x0][0x598] ;  /* 0x00016600ff067b82 */ /* 0x000e240000000a00 */
[----:B0-----:R-:W2:Y:S02]  /*08b0*/  LDG.E.64 R6, desc[UR36][R6.64] ;  /* 0x0000002406067981 */ /* 0x001ea4000c1e1b00 */
[----:B--2---:R-:W-:-:S04]  /*08c0*/  ISETP.NE.U32.AND P0, PT, R6, RZ, PT ;  /* 0x000000ff0600720c */ /* 0x004fc80003f05070 */
[----:B------:R-:W-:-:S13]  /*08d0*/  ISETP.NE.AND.EX P0, PT, R7, RZ, PT, P0 ;  /* 0x000000ff0700720c */ /* 0x000fda0003f05300 */
[----:B------:R-:W-:Y:S05]  /*08e0*/  @!P0 BRA `(.L_x_4) ;  /* 0x0000000000088947 */ /* 0x000fea0003800000 */
[----:B------:R1:W5:Y:S01]  /*08f0*/  LD.E R88, desc[UR36][R6.64] ;  /* 0x0000002406587980 */ /* 0x000362000c101900 */
[----:B------:R-:W-:Y:S05]  /*0900*/  BRA `(.L_x_5) ;  /* 0x0000000000247947 */ /* 0x000fea0003800000 */
.L_x_4:
[----:B------:R-:W-:Y:S02]  /*0910*/  ULDC.64 UR4, c[0x0][0x588] ;  /* 0x0001620000047ab9 */ /* 0x000fe40000000a00 */
[----:B------:R-:W-:-:S04]  /*0920*/  ISETP.NE.U32.AND P0, PT, RZ, UR4, PT ;  /* 0x00000004ff007c0c */ /* 0x000fc8000bf05070 */
[----:B------:R-:W-:-:S13]  /*0930*/  ISETP.NE.AND.EX P0, PT, RZ, UR5, PT, P0 ;  /* 0x00000005ff007c0c */ /* 0x000fda000bf05300 */
[----:B------:R-:W-:Y:S05]  /*0940*/  @!P0 BRA `(.L_x_6) ;  /* 0x00000000000c8947 */ /* 0x000fea0003800000 */
[----:B------:R-:W0:Y:S02]  /*0950*/  LDC.64 R88, c[0x0][0x588] ;  /* 0x00016200ff587b82 */ /* 0x000e240000000a00 */
[----:B0-----:R0:W5:Y:S01]  /*0960*/  LDG.E R88, desc[UR36][R88.64] ;  /* 0x0000002458587981 */ /* 0x001162000c1e1900 */
[----:B------:R-:W-:Y:S05]  /*0970*/  BRA `(.L_x_5) ;  /* 0x0000000000087947 */ /* 0x000fea0003800000 */
.L_x_6:
[----:B------:R-:W-:Y:S02]  /*0980*/  ULDC UR4, c[0x0][0x580] ;  /* 0x0001600000047ab9 */ /* 0x000fe40000000800 */
[----:B------:R-:W-:-:S07]  /*0990*/  IMAD.U32 R88, RZ, RZ, UR4 ;  /* 0x00000004ff587e24 */ /* 0x000fce000f8e00ff */
.L_x_5:
[----:B------:R-:W-:Y:S02]  /*09a0*/  ULDC.64 UR4, c[0x0][0x5a0] ;  /* 0x0001680000047ab9 */ /* 0x000fe40000000a00 */
[----:B------:R-:W-:-:S04]  /*09b0*/  ISETP.NE.U32.AND P0, PT, RZ, UR4, PT ;  /* 0x00000004ff007c0c */ /* 0x000fc8000bf05070 */
[----:B------:R-:W-:-:S13]  /*09c0*/  ISETP.NE.AND.EX P0, PT, RZ, UR5, PT, P0 ;  /* 0x00000005ff007c0c */ /* 0x000fda000bf05300 */
[----:B------:R-:W-:Y:S05]  /*09d0*/  @!P0 BRA `(.L_x_7) ;  /* 0x00000000001c8947 */ /* 0x000fea0003800000 */
[----:B-1----:R-:W1:Y:S02]  /*09e0*/  LDC.64 R6, c[0x0][0x5a0] ;  /* 0x00016800ff067b82 */ /* 0x002e640000000a00 */
[----:B-1----:R-:W2:Y:S02]  /*09f0*/  LDG.E.64 R6, desc[UR36][R6.64] ;  /* 0x0000002406067981 */ /* 0x002ea4000c1e1b00 */
[----:B--2---:R-:W-:-:S04]  /*0a00*/  ISETP.NE.U32.AND P0, PT, R6, RZ, PT ;  /* 0x000000ff0600720c */ /* 0x004fc80003f05070 */
[----:B------:R-:W-:-:S13]  /*0a10*/  ISETP.NE.AND.EX P0, PT, R7, RZ, PT, P0 ;  /* 0x000000ff0700720c */ /* 0x000fda0003f05300 */
[----:B------:R-:W-:Y:S05]  /*0a20*/  @!P0 BRA `(.L_x_7) ;  /* 0x0000000000088947 */ /* 0x000fea0003800000 */
[----:B0-----:R2:W5:Y:S01]  /*0a30*/  LD.E R89, desc[UR36][R6.64] ;  /* 0x0000002406597980 */ /* 0x001562000c101900 */
[----:B------:R-:W-:Y:S05]  /*0a40*/  BRA `(.L_x_8) ;  /* 0x0000000000247947 */ /* 0x000fea0003800000 */
.L_x_7:
[----:B------:R-:W-:Y:S02]  /*0a50*/  ULDC.64 UR4, c[0x0][0x590] ;  /* 0x0001640000047ab9 */ /* 0x000fe40000000a00 */
[----:B------:R-:W-:-:S04]  /*0a60*/  ISETP.NE.U32.AND P0, PT, RZ, UR4, PT ;  /* 0x00000004ff007c0c */ /* 0x000fc8000bf05070 */
[----:B------:R-:W-:-:S13]  /*0a70*/  ISETP.NE.AND.EX P0, PT, RZ, UR5, PT, P0 ;  /* 0x00000005ff007c0c */ /* 0x000fda000bf05300 */
[----:B------:R-:W-:Y:S05]  /*0a80*/  @!P0 BRA `(.L_x_9) ;  /* 0x00000000000c8947 */ /* 0x000fea0003800000 */
[----:B-1----:R-:W0:Y:S02]  /*0a90*/  LDC.64 R6, c[0x0][0x590] ;  /* 0x00016400ff067b82 */ /* 0x002e240000000a00 */
[----:B0-----:R0:W5:Y:S01]  /*0aa0*/  LDG.E R89, desc[UR36][R6.64] ;  /* 0x0000002406597981 */ /* 0x001162000c1e1900 */
[----:B------:R-:W-:Y:S05]  /*0ab0*/  BRA `(.L_x_8) ;  /* 0x0000000000087947 */ /* 0x000fea0003800000 */
.L_x_9:
[----:B------:R-:W-:Y:S02]  /*0ac0*/  ULDC UR4, c[0x0][0x584] ;  /* 0x0001610000047ab9 */ /* 0x000fe40000000800 */
[----:B0-----:R-:W-:-:S07]  /*0ad0*/  IMAD.U32 R89, RZ, RZ, UR4 ;  /* 0x00000004ff597e24 */ /* 0x001fce000f8e00ff */
.L_x_8:
[----:B------:R-:W3:Y:S01]  /*0ae0*/  LDC R2, c[0x0][0x65c] ;  /* 0x00019700ff027b82 */ /* 0x000ee20000000800 */
[----:B------:R-:W4:Y:S01]  /*0af0*/  S2R R14, SR_CTAID.Y ;  /* 0x00000000000e7919 */ /* 0x000f220000002600 */
[----:B------:R-:W-:Y:S01]  /*0b00*/  ULDC UR6, c[0x0][0x28c] ;  /* 0x0000a30000067ab9 */ /* 0x000fe20000000800 */
[----:B------:R-:W-:Y:S01]  /*0b10*/  ISETP.NE.AND P0, PT, R8, 0x2, PT ;  /* 0x000000020800780c */ /* 0x000fe20003f05270 */
[----:B------:R-:W-:Y:S01]  /*0b20*/  UIADD3 UR6, UR6, 0x3f, URZ ;  /* 0x0000003f06067890 */ /* 0x000fe2000fffe03f */
[----:B012---:R-:W0:Y:S01]  /*0b30*/  S2R R6, SR_CTAID.X ;  /* 0x0000000000067919 */ /* 0x007e220000002500 */
[----:B------:R-:W-:Y:S01]  /*0b40*/  IMAD.MOV.U32 R7, RZ, RZ, RZ ;  /* 0x000000ffff077224 */ /* 0x000fe200078e00ff */
[----:B------:R-:W-:Y:S01]  /*0b50*/  UMOV UR38, URZ ;  /* 0x0000003f00267c82 */ /* 0x000fe20008000000 */
[----:B------:R-:W-:Y:S01]  /*0b60*/  USHF.R.S32.HI UR7, URZ, 0x1f, UR6 ;  /* 0x0000001f3f077899 */ /* 0x000fe20008011406 */
[----:B------:R-:W-:Y:S01]  /*0b70*/  UMOV UR39, URZ ;  /* 0x0000003f00277c82 */ /* 0x000fe20008000000 */
[----:B------:R-:W-:-:S02]  /*0b80*/  ULDC.64 UR8, c[0x0][0x650] ;  /* 0x0001940000087ab9 */ /* 0x000fc40000000a00 */
[----:B------:R-:W-:-:S04]  /*0b90*/  ULEA.HI UR7, UR7, UR6, URZ, 0x6 ;  /* 0x0000000607077291 */ /* 0x000fc8000f8f303f */
[----:B------:R-:W-:Y:S01]  /*0ba0*/  USHF.R.S32.HI UR40, URZ, 0x6, UR7 ;  /* 0x000000063f287899 */ /* 0x000fe20008011407 */
[----:B---3--:R-:W-:-:S13]  /*0bb0*/  ISETP.NE.AND P1, PT, R2, 0x1, PT ;  /* 0x000000010200780c */ /* 0x008fda0003f25270 */
[----:B------:R-:W0:Y:S01]  /*0bc0*/  @P1 LDC R19, c[0x0][0x10] ;  /* 0x00000400ff131b82 */ /* 0x000e220000000800 */
[----:B----4-:R-:W-:Y:S02]  /*0bd0*/  @P1 IMAD.MOV.U32 R8, RZ, RZ, R14 ;  /* 0x000000ffff081224 */ /* 0x010fe400078e000e */
[----:B------:R-:W-:Y:S02]  /*0be0*/  @P1 IMAD.MOV.U32 R9, RZ, RZ, RZ ;  /* 0x000000ffff091224 */ /* 0x000fe400078e00ff */
[----:B------:R-:W-:-:S03]  /*0bf0*/  @P1 IMAD.MOV.U32 R17, RZ, RZ, RZ ;  /* 0x000000ffff111224 */ /* 0x000fc600078e00ff */
[----:B------:R-:W1:Y:S01]  /*0c00*/  @!P1 LDC R11, c[0x0][0xc] ;  /* 0x00000300ff0b9b82 */ /* 0x000e620000000800 */
[----:B------:R-:W-:Y:S01]  /*0c10*/  ULDC UR4, c[0x0][0xc] ;  /* 0x0000030000047ab9 */ /* 0x000fe20000000800 */
[----:B------:R-:W-:Y:S02]  /*0c20*/  ULDC UR5, c[0x0][0x10] ;  /* 0x0000040000057ab9 */ /* 0x000fe40000000800 */
[----:B------:R-:W-:-:S04]  /*0c30*/  UIMAD.WIDE.U32 UR4, UR4, UR5, URZ ;  /* 0x00000005040472a5 */ /* 0x000fc8000f8e003f */
[----:B------:R-:W2:Y:S01]  /*0c40*/  LDC R2, c[0x0][0x14] ;  /* 0x00000500ff027b82 */ /* 0x000ea20000000800 */
[----:B0-----:R-:W-:-:S04]  /*0c50*/  @P1 IMAD.WIDE.U32 R18, R6, R19, R8 ;  /* 0x0000001306121225 */ /* 0x001fc800078e0008 */
[----:B------:R-:W-:Y:S02]  /*0c60*/  @P1 IMAD.IADD R17, R19, 0x1, R17 ;  /* 0x0000000113111824 */ /* 0x000fe400078e0211 */
[----:B-1----:R-:W-:-:S04]  /*0c70*/  @!P1 IMAD.WIDE.U32 R8, R11, R14, R6 ;  /* 0x0000000e0b089225 */ /* 0x002fc800078e0006 */
[----:B------:R-:W-:Y:S02]  /*0c80*/  @!P1 IMAD.MOV.U32 R18, RZ, RZ, R8 ;  /* 0x000000ffff129224 */ /* 0x000fe400078e0008 */
[----:B------:R-:W-:Y:S02]  /*0c90*/  @!P1 IMAD.MOV.U32 R17, RZ, RZ, R9 ;  /* 0x000000ffff119224 */ /* 0x000fe400078e0009 */
[----:B--2---:R-:W-:-:S04]  /*0ca0*/  IMAD.WIDE.U32 R12, R2, UR4, RZ ;  /* 0x00000004020c7c25 */ /* 0x004fc8000f8e00ff */
[----:B------:R-:W-:Y:S01]  /*0cb0*/  IMAD R23, R2, UR5, RZ ;  /* 0x0000000502177c24 */ /* 0x000fe2000f8e02ff */
[----:B------:R0:W-:Y:S03]  /*0cc0*/  STL.64 [R1], R12 ;  /* 0x0000000c01007387 */ /* 0x0001e60000100a00 */
[----:B------:R-:W-:Y:S01]  /*0cd0*/  IMAD.IADD R23, R13, 0x1, R23 ;  /* 0x000000010d177824 */ /* 0x000fe200078e0217 */
[----:B------:R-:W-:Y:S06]  /*0ce0*/  @P0 BRA `(.L_x_10) ;  /* 0x0000000000200947 */ /* 0x000fec0003800000 */
[----:B------:R-:W-:Y:S01]  /*0cf0*/  UISETP.GE.U32.AND UP0, UPT, UR40, 0x12, UPT ;  /* 0x000000122800788c */ /* 0x000fe2000bf06070 */
[----:B------:R-:W-:Y:S01]  /*0d00*/  IADD3 R18, P0, R18, R12, RZ ;  /* 0x0000000c12127210 */ /* 0x000fe20007f1e0ff */
[----:B------:R-:W-:Y:S01]  /*0d10*/  UIMAD.WIDE.U32 UR4, UR40, 0x38e38e39, URZ ;  /* 0x38e38e39280478a5 */ /* 0x000fe2000f8e003f */
[----:B------:R-:W-:-:S03]  /*0d20*/  UMOV UR39, URZ ;  /* 0x0000003f00277c82 */ /* 0x000fc60008000000 */
[----:B------:R-:W-:Y:S01]  /*0d30*/  USHF.R.U32.HI UR4, URZ, 0x2, UR5 ;  /* 0x000000023f047899 */ /* 0x000fe20008011605 */
[----:B------:R-:W-:-:S03]  /*0d40*/  IMAD.X R17, R23, 0x1, R17, P0 ;  /* 0x0000000117117824 */ /* 0x000fc600000e0611 */
[----:B------:R-:W-:Y:S02]  /*0d50*/  UIMAD UR38, UR4, -0x12, UR40 ;  /* 0xffffffee042678a4 */ /* 0x000fe4000f8e0228 */
[----:B------:R-:W-:-:S12]  /*0d60*/  @UP0 ULOP3.LUT UR39, UR4, 0x1, URZ, 0xc0, !UPT ;  /* 0x0000000104270892 */ /* 0x000fd8000f8ec03f */
.L_x_10:
[----:B------:R-:W-:Y:S01]  /*0d70*/  ISETP.GE.U32.AND P0, PT, R18, UR8, PT ;  /* 0x0000000812007c0c */ /* 0x000fe2000bf06070 */
[----:B------:R-:W-:Y:S01]  /*0d80*/  IMAD.MOV.U32 R19, RZ, RZ, -0x1 ;  /* 0xffffffffff137424 */ /* 0x000fe200078e00ff */
[----:B------:R-:W-:Y:S01]  /*0d90*/  PRMT R8, RZ, 0x7610, R8 ;  /* 0x00007610ff087816 */ /* 0x000fe20000000008 */
[----:B------:R-:W-:Y:S01]  /*0da0*/  IMAD.MOV.U32 R22, RZ, RZ, -0x1 ;  /* 0xffffffffff167424 */ /* 0x000fe200078e00ff */
[----:B------:R-:W-:Y:S01]  /*0db0*/  ISETP.GE.U32.AND.EX P0, PT, R17, UR9, PT, P0 ;  /* 0x0000000911007c0c */ /* 0x000fe2000bf06100 */
[----:B------:R-:W-:-:S12]  /*0dc0*/  IMAD.MOV.U32 R2, RZ, RZ, -0x1 ;  /* 0xffffffffff027424 */ /* 0x000fd800078e00ff */
[----:B------:R-:W-:Y:S05]  /*0dd0*/  @P0 BRA `(.L_x_11) ;  /* 0x00000004005c0947 */ /* 0x000fea0003800000 */
[----:B------:R-:W1:Y:S01]  /*0de0*/  LDC.64 R20, c[0x0][0x628] ;  /* 0x00018a00ff147b82 */ /* 0x000e620000000a00 */
[----:B------:R-:W-:Y:S02]  /*0df0*/  IMAD.MOV.U32 R8, RZ, RZ, R18 ;  /* 0x000000ffff087224 */ /* 0x000fe400078e0012 */
[----:B------:R-:W-:-:S05]  /*0e00*/  IMAD.MOV.U32 R9, RZ, RZ, R17 ;  /* 0x000000ffff097224 */ /* 0x000fca00078e0011 */
[----:B------:R-:W2:Y:S08]  /*0e10*/  LDC R2, c[0x0][0x630] ;  /* 0x00018c00ff027b82 */ /* 0x000eb00000000800 */
[----:B------:R-:W3:Y:S01]  /*0e20*/  LDC.64 R24, c[0x0][0x620] ;  /* 0x00018800ff187b82 */ /* 0x000ee20000000a00 */
[----:B-1----:R-:W-:-:S04]  /*0e30*/  ISETP.NE.U32.AND P0, PT, R20, RZ, PT ;  /* 0x000000ff1400720c */ /* 0x002fc80003f05070 */
[----:B------:R-:W-:-:S13]  /*0e40*/  ISETP.NE.AND.EX P0, PT, R21, RZ, PT, P0 ;  /* 0x000000ff1500720c */ /* 0x000fda0003f05300 */
[----:B--23--:R-:W-:Y:S05]  /*0e50*/  @!P0 BRA `(.L_x_12) ;  /* 0x0000000000288947 */ /* 0x00cfea0003800000 */
[----:B0-----:R-:W0:Y:S02]  /*0e60*/  LDC R13, c[0x0][0x634] ;  /* 0x00018d00ff0d7b82 */ /* 0x001e240000000800 */
[----:B0-----:R-:W-:-:S05]  /*0e70*/  IADD3 R13, P0, R18, R13, RZ ;  /* 0x0000000d120d7210 */ /* 0x001fca0007f1e0ff */
[----:B------:R-:W-:-:S04]  /*0e80*/  IMAD.X R15, RZ, RZ, R17, P0 ;  /* 0x000000ffff0f7224 */ /* 0x000fc800000e0611 */
[----:B------:R-:W-:-:S04]  /*0e90*/  IMAD.WIDE.U32 R8, R15, R20, RZ ;  /* 0x000000140f087225 */ /* 0x000fc800078e00ff */
[----:B------:R-:W-:-:S04]  /*0ea0*/  IMAD.WIDE.U32 R10, P0, R13, R21, R8 ;  /* 0x000000150d0a7225 */ /* 0x000fc80007800008 */
[----:B------:R-:W-:-:S04]  /*0eb0*/  IMAD.WIDE.U32 R8, R13, R20, RZ ;  /* 0x000000140d087225 */ /* 0x000fc800078e00ff */
[----:B------:R-:W-:Y:S01]  /*0ec0*/  IMAD.X R13, RZ, RZ, RZ, P0 ;  /* 0x000000ffff0d7224 */ /* 0x000fe200000e06ff */
[----:B------:R-:W-:Y:S01]  /*0ed0*/  IADD3 RZ, P0, R9, R10, RZ ;  /* 0x0000000a09ff7210 */ /* 0x000fe20007f1e0ff */
[----:B------:R-:W-:-:S04]  /*0ee0*/  IMAD.MOV.U32 R12, RZ, RZ, R11 ;  /* 0x000000ffff0c7224 */ /* 0x000fc800078e000b */
[----:B------:R-:W-:-:S08]  /*0ef0*/  IMAD.WIDE.U32.X R8, R15, R21, R12, P0 ;  /* 0x000000150f087225 */ /* 0x000fd000000e040c */
.L_x_12:
[-CC-:B------:R-:W-:Y:S01]  /*0f00*/  SHF.R.U64 R31, R8, R2.reuse, R9.reuse ;  /* 0x00000002081f7219 */ /* 0x180fe20000001209 */
[----:B0-----:R-:W0:Y:S01]  /*0f10*/  LDC R12, c[0x0][0x618] ;  /* 0x00018600ff0c7b82 */ /* 0x001e220000000800 */
[----:B------:R-:W-:Y:S01]  /*0f20*/  SHF.R.U32.HI R7, RZ, R2, R9 ;  /* 0x00000002ff077219 */ /* 0x000fe20000011609 */
[----:B------:R-:W-:Y:S01]  /*0f30*/  ULDC UR4, c[0x0][0x150] ;  /* 0x0000540000047ab9 */ /* 0x000fe20000000800 */
[----:B------:R-:W-:Y:S01]  /*0f40*/  IADD3 R11, P0, RZ, -R31, RZ ;  /* 0x8000001fff0b7210 */ /* 0x000fe20007f1e0ff */
[----:B------:R-:W-:Y:S01]  /*0f50*/  IMAD.MOV.U32 R19, RZ, RZ, R17 ;  /* 0x000000ffff137224 */ /* 0x000fe200078e0011 */
[----:B------:R-:W-:-:S03]  /*0f60*/  I2FP.F32.U32 R2, R6 ;  /* 0x0000000600027245 */ /* 0x000fc60000201000 */
[----:B------:R-:W1:Y:S01]  /*0f70*/  LDC.64 R26, c[0x0][0x640] ;  /* 0x00019000ff1a7b82 */ /* 0x000e620000000a00 */
[----:B------:R-:W-:Y:S02]  /*0f80*/  IMAD.X R13, RZ, RZ, ~R7, P0 ;  /* 0x000000ffff0d7224 */ /* 0x000fe400000e0e07 */
[----:B------:R-:W-:Y:S01]  /*0f90*/  FMUL R2, R2, UR4 ;  /* 0x0000000402027c20 */ /* 0x000fe20008400000 */
[----:B------:R-:W-:Y:S01]  /*0fa0*/  IMAD.WIDE.U32 R8, R11, R24, R18 ;  /* 0x000000180b087225 */ /* 0x000fe200078e0012 */
[----:B------:R-:W-:-:S03]  /*0fb0*/  ULDC UR4, c[0x0][0x154] ;  /* 0x0000550000047ab9 */ /* 0x000fc60000000800 */
[----:B------:R-:W-:Y:S01]  /*0fc0*/  IMAD R10, R13, R24, RZ ;  /* 0x000000180d0a7224 */ /* 0x000fe200078e02ff */
[----:B------:R-:W2:Y:S01]  /*0fd0*/  LDC R7, c[0x0][0x144] ;  /* 0x00005100ff077b82 */ /* 0x000ea20000000800 */
[----:B------:R-:W3:Y:S02]  /*0fe0*/  F2I.U32.TRUNC.NTZ R2, R2 ;  /* 0x0000000200027305 */ /* 0x000ee4000020f000 */
[----:B------:R-:W-:-:S04]  /*0ff0*/  IMAD R11, R11, R25, R10 ;  /* 0x000000190b0b7224 */ /* 0x000fc800078e020a */
[----:B------:R-:W-:Y:S01]  /*1000*/  IMAD.IADD R9, R9, 0x1, R11 ;  /* 0x0000000109097824 */ /* 0x000fe200078e020b */
[----:B------:R-:W4:Y:S01]  /*1010*/  LDC R22, c[0x0][0x608] ;  /* 0x00018200ff167b82 */ /* 0x000f220000000800 */
[----:B------:R-:W-:-:S03]  /*1020*/  IMAD.MOV.U32 R11, RZ, RZ, -0x1 ;  /* 0xffffffffff0b7424 */ /* 0x000fc600078e00ff */
[--C-:B0-----:R-:W-:Y:S02]  /*1030*/  SHF.R.U64 R20, R8, R12, R9.reuse ;  /* 0x0000000c08147219 */ /* 0x101fe40000001209 */
[----:B------:R-:W-:Y:S02]  /*1040*/  I2FP.F32.U32 R8, R14 ;  /* 0x0000000e00087245 */ /* 0x000fe40000201000 */
[----:B------:R-:W0:Y:S01]  /*1050*/  LDC R24, c[0x0][0x658] ;  /* 0x00019600ff187b82 */ /* 0x000e220000000800 */
[----:B-1----:R-:W-:Y:S01]  /*1060*/  ISETP.NE.U32.AND P0, PT, R26, RZ, PT ;  /* 0x000000ff1a00720c */ /* 0x002fe20003f05070 */
[----:B---3--:R-:W-:Y:S02]  /*1070*/  IMAD.MOV R10, RZ, RZ, -R2 ;  /* 0x000000ffff0a7224 */ /* 0x008fe400078e0a02 */
[----:B------:R-:W-:Y:S01]  /*1080*/  FMUL R8, R8, UR4 ;  /* 0x0000000408087c20 */ /* 0x000fe20008400000 */
[----:B------:R-:W-:Y:S02]  /*1090*/  SHF.R.U32.HI R9, RZ, R12, R9 ;  /* 0x0000000cff097219 */ /* 0x000fe40000011609 */
[----:B------:R-:W-:Y:S01]  /*10a0*/  ISETP.NE.AND.EX P0, PT, R27, RZ, PT, P0 ;  /* 0x000000ff1b00720c */ /* 0x000fe20003f05300 */
[----:B------:R1:W3:Y:S01]  /*10b0*/  F2I.U32.TRUNC.NTZ R15, R8 ;  /* 0x00000008000f7305 */ /* 0x0002e2000020f000 */
[----:B------:R-:W1:Y:S01]  /*10c0*/  LDC R19, c[0x0][0x148] ;  /* 0x00005200ff137b82 */ /* 0x000e620000000800 */
[----:B--2---:R-:W-:-:S07]  /*10d0*/  IMAD R2, R7, R10, R6 ;  /* 0x0000000a07027224 */ /* 0x004fce00078e0206 */
[----:B------:R-:W2:Y:S01]  /*10e0*/  LDC R25, c[0x0][0x600] ;  /* 0x00018000ff197b82 */ /* 0x000ea20000000800 */
[-CC-:B----4-:R-:W-:Y:S02]  /*10f0*/  SHF.R.U64 R32, R20, R22.reuse, R9.reuse ;  /* 0x0000001614207219 */ /* 0x190fe40000001209 */
[----:B------:R-:W-:Y:S01]  /*1100*/  SHF.R.U32.HI R7, RZ, R22, R9 ;  /* 0x00000016ff077219 */ /* 0x000fe20000011609 */
[----:B------:R-:W-:-:S04]  /*1110*/  IMAD.MOV.U32 R9, RZ, RZ, 0x1 ;  /* 0x00000001ff097424 */ /* 0x000fc800078e00ff */
[----:B------:R-:W4:Y:S01]  /*1120*/  LDC R28, c[0x0][0x648] ;  /* 0x00019200ff1c7b82 */ /* 0x000f220000000800 */
[-C--:B0-----:R-:W-:Y:S02]  /*1130*/  SHF.L.U32 R6, R11, R24.reuse, RZ ;  /* 0x000000180b067219 */ /* 0x081fe400000006ff */
[--C-:B------:R-:W-:Y:S02]  /*1140*/  SHF.R.U64 R22, R32, R24, R7.reuse ;  /* 0x0000001820167219 */ /* 0x100fe40000001207 */
[----:B------:R-:W-:Y:S02]  /*1150*/  LOP3.LUT R13, RZ, R6, RZ, 0x33, !PT ;  /* 0x00000006ff0d7212 */ /* 0x000fe400078e33ff */
[-C--:B------:R-:W-:Y:S01]  /*1160*/  SHF.R.U32.HI R7, RZ, R24.reuse, R7 ;  /* 0x00000018ff077219 */ /* 0x080fe20000011607 */
[----:B------:R-:W0:Y:S01]  /*1170*/  LDC R29, c[0x0][0x638] ;  /* 0x00018e00ff1d7b82 */ /* 0x000e220000000800 */
[----:B------:R-:W-:Y:S01]  /*1180*/  SHF.L.U32 R12, R9, R24, RZ ;  /* 0x00000018090c7219 */ /* 0x000fe200000006ff */
[----:B------:R-:W-:-:S06]  /*1190*/  IMAD.MOV.U32 R6, RZ, RZ, R22 ;  /* 0x000000ffff067224 */ /* 0x000fcc00078e0016 */
[----:B------:R-:W0:Y:S01]  /*11a0*/  LDC R30, c[0x0][0x610] ;  /* 0x00018400ff1e7b82 */ /* 0x000e220000000800 */
[----:B-1-3--:R-:W-:Y:S05]  /*11b0*/  @!P0 BRA `(.L_x_13) ;  /* 0x0000000000288947 */ /* 0x00afea0003800000 */
[----:B------:R-:W1:Y:S02]  /*11c0*/  LDC R11, c[0x0][0x64c] ;  /* 0x00019300ff0b7b82 */ /* 0x000e640000000800 */
[----:B-1----:R-:W-:-:S05]  /*11d0*/  IADD3 R11, P0, R22, R11, RZ ;  /* 0x0000000b160b7210 */ /* 0x002fca0007f1e0ff */
        /* <DEDUP_REMOVED lines=8> */
.L_x_13:
[----:B----4-:R-:W-:Y:S01]  /*1260*/  SHF.R.U64 R6, R6, R28, R7 ;  /* 0x0000001c06067219 */ /* 0x010fe20000001207 */
[----:B--2---:R-:W-:Y:S01]  /*1270*/  VIADD R7, R25, 0xffffffff ;  /* 0xffffffff19077836 */ /* 0x004fe20000000000 */
[----:B------:R-:W-:Y:S01]  /*1280*/  LOP3.LUT R13, R32, R13, RZ, 0xc0, !PT ;  /* 0x0000000d200d7212 */ /* 0x000fe200078ec0ff */
[----:B------:R-:W-:Y:S02]  /*1290*/  IMAD.MOV R15, RZ, RZ, -R15 ;  /* 0x000000ffff0f7224 */ /* 0x000fe400078e0a0f */
[----:B------:R-:W-:Y:S01]  /*12a0*/  IMAD.MOV R8, RZ, RZ, -R6 ;  /* 0x000000ffff087224 */ /* 0x000fe200078e0a06 */
[----:B------:R-:W-:Y:S01]  /*12b0*/  LOP3.LUT R7, R20, R7, RZ, 0xc0, !PT ;  /* 0x0000000714077212 */ /* 0x000fe200078ec0ff */
[----:B------:R-:W-:Y:S02]  /*12c0*/  IMAD R13, R12, R6, R13 ;  /* 0x000000060c0d7224 */ /* 0x000fe400078e020d */
[----:B------:R-:W-:Y:S02]  /*12d0*/  @P1 IMAD R2, R19, R15, R14 ;  /* 0x0000000f13021224 */ /* 0x000fe400078e020e */
[----:B0-----:R-:W-:-:S02]  /*12e0*/  IMAD R6, R8, R29, R22 ;  /* 0x0000001d08067224 */ /* 0x001fc400078e0216 */
[----:B------:R-:W-:Y:S02]  /*12f0*/  IMAD R2, R13, R30, R2 ;  /* 0x0000001e0d027224 */ /* 0x000fe400078e0202 */
[----:B------:R-:W-:Y:S02]  /*1300*/  IMAD R19, R6, R25, R7 ;  /* 0x0000001906137224 */ /* 0x000fe400078e0207 */
[----:B------:R-:W-:-:S03]  /*1310*/  IMAD.MOV.U32 R8, RZ, RZ, 0x1 ;  /* 0x00000001ff087424 */ /* 0x000fc600078e00ff */
[----:B------:R-:W-:Y:S02]  /*1320*/  SEL R22, R19, R2, !P1 ;  /* 0x0000000213167207 */ /* 0x000fe40004800000 */
[----:B------:R-:W-:Y:S01]  /*1330*/  SEL R19, R2, R19, !P1 ;  /* 0x0000001302137207 */ /* 0x000fe20004800000 */
[----:B------:R-:W-:-:S07]  /*1340*/  IMAD.MOV.U32 R2, RZ, RZ, R31 ;  /* 0x000000ffff027224 */ /* 0x000fce00078e001f */
.L_x_11:
[----:B------:R-:W-:Y:S05]  /*1350*/  @!P2 BRA `(.L_x_14) ;  /* 0x000000440090a947 */ /* 0x000fea0003800000 */
[----:B------:R-:W-:-:S13]  /*1360*/  ISETP.GT.U32.AND P0, PT, R33, 0x1, PT ;  /* 0x000000012100780c */ /* 0x000fda0003f04070 */
[----:B------:R-:W-:Y:S05]  /*1370*/  @P0 EXIT ;  /* 0x000000000000094d */ /* 0x000fea0003800000 */
.L_x_15:
[----:B------:R-:W-:-:S08]  /*1380*/  NOP ;  /* 0x0000000000007918 */ /* 0x000fd00000000000 */
[----:B------:R-:W1:Y:S02]  /*1390*/  USETMAXREG.TRY_ALLOC.CTAPOOL UP0, 0xe8 ;  /* 0x000000e8000079c8 */ /* 0x000e640008000600 */
[----:B-1----:R-:W-:-:S13]  /*13a0*/  PLOP3.LUT P0, PT, PT, PT, UP0, 0x80, 0x0 ;  /* 0x000000000000781c */ /* 0x002fda0003f0f008 */
[----:B------:R-:W-:Y:S05]  /*13b0*/  @!P0 BRA `(.L_x_15) ;  /* 0xfffffffc00f08947 */ /* 0x000fea000383ffff */
[----:B------:R-:W-:-:S13]  /*13c0*/  LOP3.LUT P0, RZ, R8, 0xff, RZ, 0xc0, !PT ;  /* 0x000000ff08ff7812 */ /* 0x000fda000780c0ff */
[----:B------:R-:W-:Y:S05]  /*13d0*/  @!P0 EXIT ;  /* 0x000000000000894d */ /* 0x000fea0003800000 */
[----:B------:R-:W1:Y:S01]  /*13e0*/  S2UR UR4, SR_CgaCtaId ;  /* 0x00000000000479c3 */ /* 0x000e620000008800 */
[----:B------:R-:W-:Y:S01]  /*13f0*/  VIADD R6, R5, 0xffffffff ;  /* 0xffffffff05067836 */ /* 0x000fe20000000000 */
[----:B------:R-:W-:Y:S01]  /*1400*/  SHF.R.S32.HI R0, RZ, 0x1f, R3 ;  /* 0x0000001fff007819 */ /* 0x000fe20000011403 */
[----:B------:R-:W-:Y:S01]  /*1410*/  UMOV UR41, 0x400 ;  /* 0x0000040000297882 */ /* 0x000fe20000000000 */
[----:B------:R-:W-:Y:S02]  /*1420*/  UISETP.LT.AND UP0, UPT, UR40, 0x1, UPT ;  /* 0x000000012800788c */ /* 0x000fe4000bf01270 */
[----:B------:R-:W-:Y:S01]  /*1430*/  R2UR UR42, R6 ;  /* 0x00000000062a72ca */ /* 0x000fe200000e0000 */
[----:B------:R-:W-:Y:S01]  /*1440*/  ULDC UR6, c[0x0][0x284] ;  /* 0x0000a10000067ab9 */ /* 0x000fe20000000800 */
[CC--:B------:R-:W-:Y:S01]  /*1450*/  LEA.HI R4, R0.reuse, R3.reuse, RZ, 0x2 ;  /* 0x0000000300047211 */ /* 0x0c0fe200078f10ff */
[----:B------:R-:W-:Y:S01]  /*1460*/  USEL UR43, UR40, 0x1, UP0 ;  /* 0x00000001282b7887 */ /* 0x000fe20008000000 */
[----:B------:R-:W-:Y:S01]  /*1470*/  LEA.HI R0, R0, R3, RZ, 0x5 ;  /* 0x0000000300007211 */ /* 0x000fe200078f28ff */
[----:B------:R-:W-:Y:S01]  /*1480*/  USHF.L.U32 UR46, UR40, 0x1, URZ ;  /* 0x00000001282e7899 */ /* 0x000fe2000800063f */
[--C-:B------:R-:W-:Y:S01]  /*1490*/  SHF.R.S32.HI R90, RZ, 0x2, R4.reuse ;  /* 0x00000002ff5a7819 */ /* 0x100fe20000011404 */
[----:B------:R-:W-:Y:S01]  /*14a0*/  UIADD3 UR43, -UR43, UR40, URZ ;  /* 0x000000282b2b7290 */ /* 0x000fe2000fffe13f */
[----:B------:R-:W-:-:S02]  /*14b0*/  SHF.R.S32.HI R5, RZ, 0x1f, R4 ;  /* 0x0000001fff057819 */ /* 0x000fc40000011404 */
[----:B------:R-:W-:Y:S02]  /*14c0*/  LOP3.LUT R92, R4, 0xfffffffc, RZ, 0xc0, !PT ;  /* 0xfffffffc045c7812 */ /* 0x000fe400078ec0ff */
[----:B------:R-:W-:Y:S01]  /*14d0*/  LEA.HI R5, R5, R90, RZ, 0x3 ;  /* 0x0000005a05057211 */ /* 0x000fe200078f18ff */
[----:B------:R-:W-:Y:S01]  /*14e0*/  USHF.L.U32 UR42, UR42, 0x3, URZ ;  /* 0x000000032a2a7899 */ /* 0x000fe2000800063f */
[----:B------:R-:W-:Y:S01]  /*14f0*/  ISETP.NE.AND P0, PT, R6, RZ, PT ;  /* 0x000000ff0600720c */ /* 0x000fe20003f05270 */
[----:B------:R-:W-:Y:S01]  /*1500*/  IMAD.IADD R92, R3, 0x1, -R92 ;  /* 0x00000001035c7824 */ /* 0x000fe200078e0a5c */
[----:B------:R-:W-:Y:S01]  /*1510*/  LOP3.LUT R5, R5, 0xfffffff8, RZ, 0xc0, !PT ;  /* 0xfffffff805057812 */ /* 0x000fe200078ec0ff */
[----:B-1----:R-:W-:Y:S02]  /*1520*/  ULEA UR41, UR4, UR41, 0x18 ;  /* 0x0000002904297291 */ /* 0x002fe4000f8ec03f */
[----:B------:R-:W-:Y:S01]  /*1530*/  IMAD.U32 R94, RZ, RZ, UR42 ;  /* 0x0000002aff5e7e24 */ /* 0x000fe2000f8e00ff */
[----:B------:R-:W-:Y:S01]  /*1540*/  SEL R99, RZ, 0x1, P0 ;  /* 0x00000001ff637807 */ /* 0x000fe20000000000 */
[----:B------:R-:W-:Y:S01]  /*1550*/  IMAD.IADD R90, R90, 0x1, -R5 ;  /* 0x000000015a5a7824 */ /* 0x000fe200078e0a05 */
[----:B------:R-:W-:Y:S01]  /*1560*/  UIADD3 UR47, UR41, 0x130, URZ ;  /* 0x00000130292f7890 */ /* 0x000fe2000fffe03f */
[----:B------:R-:W-:Y:S01]  /*1570*/  SHF.R.S32.HI R5, RZ, 0x5, R0 ;  /* 0x00000005ff057819 */ /* 0x000fe20000011400 */
[----:B------:R-:W-:Y:S01]  /*1580*/  UIADD3 UR4, UR41, 0x200, URZ ;  /* 0x0000020029047890 */ /* 0x000fe2000fffe03f */
[C---:B------:R-:W-:Y:S01]  /*1590*/  LOP3.LUT R96, R94.reuse, 0x8, RZ, 0xc0, !PT ;  /* 0x000000085e607812 */ /* 0x040fe200078ec0ff */
[----:B------:R-:W-:Y:S01]  /*15a0*/  UIADD3 UR5, UR41, 0x12200, URZ ;  /* 0x0001220029057890 */ /* 0x000fe2000fffe03f */
[--C-:B------:R-:W-:Y:S01]  /*15b0*/  SHF.R.S32.HI R91, RZ, 0x1f, R90.reuse ;  /* 0x0000001fff5b7819 */ /* 0x100fe2000001145a */
[----:B------:R-:W-:Y:S01]  /*15c0*/  USHF.R.U32.HI UR4, URZ, 0x4, UR4 ;  /* 0x000000043f047899 */ /* 0x000fe20008011604 */
[C-C-:B------:R-:W-:Y:S01]  /*15d0*/  IMAD R97, R5.reuse, -0x10, -R90.reuse ;  /* 0xfffffff005617824 */ /* 0x140fe200078e0a5a */
[----:B------:R-:W-:Y:S01]  /*15e0*/  USHF.R.U32.HI UR5, URZ, 0x4, UR5 ;  /* 0x000000043f057899 */ /* 0x000fe20008011605 */
[----:B------:R-:W-:Y:S01]  /*15f0*/  IMAD.U32 R93, RZ, RZ, UR47 ;  /* 0x0000002fff5d7e24 */ /* 0x000fe2000f8e00ff */
[----:B------:R-:W-:Y:S01]  /*1600*/  ULOP3.LUT UR4, UR4, 0x3fff, URZ, 0xc0, !UPT ;  /* 0x00003fff04047892 */ /* 0x000fe2000f8ec03f */
[----:B------:R-:W-:Y:S01]  /*1610*/  IMAD.WIDE R90, R5, 0x10, R90 ;  /* 0x00000010055a7825 */ /* 0x000fe200078e025a */
[----:B------:R-:W-:Y:S01]  /*1620*/  ULOP3.LUT UR5, UR5, 0x3fff, URZ, 0xc0, !UPT ;  /* 0x00003fff05057892 */ /* 0x000fe2000f8ec03f */
[----:B------:R-:W-:Y:S01]  /*1630*/  LOP3.LUT R94, R94, 0x8, RZ, 0xc, !PT ;  /* 0x000000085e5e7812 */ /* 0x000fe200078e0cff */
[----:B------:R-:W-:Y:S01]  /*1640*/  ULOP3.LUT UR44, UR4, 0x10000, URZ, 0xfc, !UPT ;  /* 0x00010000042c7892 */ /* 0x000fe2000f8efc3f */
[----:B------:R-:W-:Y:S01]  /*1650*/  VIADD R95, R93, UR42 ;  /* 0x0000002a5d5f7c36 */ /* 0x000fe20008000000 */
[----:B------:R-:W-:Y:S01]  /*1660*/  LOP3.LUT R96, R96, 0x18, RZ, 0x3c, !PT ;  /* 0x0000001860607812 */ /* 0x000fe200078e3cff */
[----:B------:R-:W-:Y:S01]  /*1670*/  VIADD R97, R97, UR6 ;  /* 0x0000000661617c36 */ /* 0x000fe20008000000 */
[----:B------:R-:W-:-:S12]  /*1680*/  ULOP3.LUT UR45, UR5, 0x10000, URZ, 0xfc, !UPT ;  /* 0x00010000052d7892 */ /* 0x000fd8000f8efc3f */
.L_x_167:
[----:B------:R-:W-:Y:S01]  /*1690*/  SHF.L.U32 R0, R99, 0x1f, RZ ;  /* 0x0000001f63007819 */ /* 0x000fe200000006ff */
[----:B------:R-:W-:Y:S02]  /*16a0*/  ULDC UR4, c[0x0][0x28c] ;  /* 0x0000a30000047ab9 */ /* 0x000fe40000000800 */
[----:B------:R-:W-:Y:S01]  /*16b0*/  ISETP.LT.AND P1, PT, RZ, UR4, PT ;  /* 0x00000004ff007c0c */ /* 0x000fe2000bf21270 */
[----:B-1----:R-:W1:Y:S02]  /*16c0*/  SYNCS.PHASECHK.TRANS64.TRYWAIT P0, [R93+UR42], R0 ;  /* 0x000000005d0075a7 */ /* 0x002e64000800016a */
[----:B-1-34-:R-:W-:Y:S10]  /*16d0*/  @!P0 BRA `(.L_x_16) ;  /* 0x0000005800a08947 */ /* 0x01aff40003800000 */
.L_x_203:
[----:B------:R-:W-:Y:S05]  /*16e0*/  @P1 BRA `(.L_x_17) ;  /* 0x0000000000401947 */ /* 0x000fea0003800000 */
[----:B-1----:R-:W-:Y:S01]  /*16f0*/  MOV R0, 0x0 ;  /* 0x0000000000007802 */ /* 0x002fe20000000f00 */
[----:B------:R-:W-:Y:S01]  /*1700*/  ULDC.64 UR4, c[0x4][0x68] ;  /* 0x01001a0000047ab9 */ /* 0x000fe20000000a00 */
[----:B------:R-:W-:Y:S01]  /*1710*/  ULDC.64 UR6, c[0x4][0x8] ;  /* 0x0100020000067ab9 */ /* 0x000fe20000000a00 */
[----:B------:R-:W-:Y:S01]  /*1720*/  IMAD.U32 R4, RZ, RZ, UR4 ;  /* 0x00000004ff047e24 */ /* 0x000fe2000f8e00ff */
[----:B------:R1:W2:Y:S01]  /*1730*/  LDC.64 R14, c[0x4][R0] ;  /* 0x01000000000e7b82 */ /* 0x0002a20000000a00 */
[----:B------:R-:W-:Y:S01]  /*1740*/  IMAD.U32 R5, RZ, RZ, UR5 ;  /* 0x00000005ff057e24 */ /* 0x000fe2000f8e00ff */
[----:B------:R-:W-:Y:S01]  /*1750*/  ULDC.64 UR4, c[0x4][0x70] ;  /* 0x01001c0000047ab9 */ /* 0x000fe20000000a00 */
[----:B------:R-:W-:Y:S02]  /*1760*/  IMAD.U32 R10, RZ, RZ, UR6 ;  /* 0x00000006ff0a7e24 */ /* 0x000fe4000f8e00ff */
[----:B------:R-:W-:Y:S02]  /*1770*/  IMAD.U32 R6, RZ, RZ, UR4 ;  /* 0x00000004ff067e24 */ /* 0x000fe4000f8e00ff */
[----:B------:R-:W-:-:S02]  /*1780*/  IMAD.U32 R7, RZ, RZ, UR5 ;  /* 0x00000005ff077e24 */ /* 0x000fc4000f8e00ff */
[----:B------:R-:W-:Y:S02]  /*1790*/  IMAD.U32 R11, RZ, RZ, UR7 ;  /* 0x00000007ff0b7e24 */ /* 0x000fe4000f8e00ff */
[----:B------:R-:W-:Y:S02]  /*17a0*/  IMAD.MOV.U32 R8, RZ, RZ, 0x1e1 ;  /* 0x000001e1ff087424 */ /* 0x000fe400078e00ff */
[----:B0-----:R-:W-:Y:S02]  /*17b0*/  IMAD.MOV.U32 R12, RZ, RZ, 0x1 ;  /* 0x00000001ff0c7424 */ /* 0x001fe400078e00ff */
[----:B-1----:R-:W-:-:S07]  /*17c0*/  IMAD.MOV.U32 R13, RZ, RZ, RZ ;  /* 0x000000ffff0d7224 */ /* 0x002fce00078e00ff */
[----:B------:R-:W-:-:S07]  /*17d0*/  LEPC R20, `(.L_x_17) ;  /* 0x000000001014794e */ /* 0x000fce0000000000 */
[----:B--2--5:R-:W-:Y:S05]  /*17e0*/  CALL.ABS.NOINC R14 ;  /* 0x000000000e007343 */ /* 0x024fea0003c00000 */
.L_x_17:
[----:B-1----:R-:W-:-:S04]  /*17f0*/  LOP3.LUT R0, R16, 0x1, RZ, 0xfc, !PT ;  /* 0x0000000110007812 */ /* 0x002fc800078efcff */
[----:B------:R-:W-:-:S13]  /*1800*/  ISETP.NE.AND P0, PT, R0, 0x3, PT ;  /* 0x000000030000780c */ /* 0x000fda0003f05270 */
[----:B------:R-:W-:Y:S05]  /*1810*/  @!P0 BRA `(.L_x_18) ;  /* 0x0000000000048947 */ /* 0x000fea0003800000 */
[----:B------:R-:W-:Y:S01]  /*1820*/  BPT.TRAP 0x1 ;  /* 0x000000040000795c */ /* 0x000fe20000300000 */
.L_x_18:
[----:B------:R-:W-:Y:S02]  /*1830*/  IMAD.U32 R3, RZ, RZ, UR38 ;  /* 0x00000026ff037e24 */ /* 0x000fe4000f8e00ff */
[----:B------:R-:W-:-:S03]  /*1840*/  IMAD.U32 R0, RZ, RZ, UR39 ;  /* 0x00000027ff007e24 */ /* 0x000fc6000f8e00ff */
[----:B------:R-:W-:Y:S02]  /*1850*/  LEA R3, R3, UR41, 0x3 ;  /* 0x0000002903037c11 */ /* 0x000fe4000f8e18ff */
[----:B------:R-:W-:-:S04]  /*1860*/  SHF.L.U32 R0, R0, 0x1f, RZ ;  /* 0x0000001f00007819 */ /* 0x000fc800000006ff */
[----:B------:R1:W2:Y:S01]  /*1870*/  SYNCS.PHASECHK.TRANS64.TRYWAIT P1, [R3+URZ], R0 ;  /* 0x00000000030075a7 */ /* 0x0002a2000802017f */
[----:B------:R-:W-:Y:S05]  /*1880*/  @!P0 BRA `(.L_x_19) ;  /* 0x0000000000048947 */ /* 0x000fea0003800000 */
[----:B------:R-:W-:Y:S01]  /*1890*/  BPT.TRAP 0x1 ;  /* 0x000000040000795c */ /* 0x000fe20000300000 */
.L_x_19:
[----:B--2---:R-:W-:Y:S05]  /*18a0*/  @P1 BRA `(.L_x_20) ;  /* 0x0000000000081947 */ /* 0x004fea0003800000 */
[----:B------:R-:W2:Y:S02]  /*18b0*/  SYNCS.PHASECHK.TRANS64.TRYWAIT P1, [R3+URZ], R0 ;  /* 0x00000000030075a7 */ /* 0x000ea4000802017f */
[----:B--2---:R-:W-:Y:S05]  /*18c0*/  @!P1 BRA `(.L_x_21) ;  /* 0x0000005800389947 */ /* 0x004fea0003800000 */
.L_x_20:
[----:B------:R-:W-:Y:S05]  /*18d0*/  WARPSYNC.ALL ;  /* 0x0000000000007948 */ /* 0x000fea0003800000 */
[----:B------:R-:W-:Y:S01]  /*18e0*/  ULEA UR4, UR38, UR44, 0x8 ;  /* 0x0000002c26047291 */ /* 0x000fe2000f8e403f */
[----:B------:R-:W-:Y:S01]  /*18f0*/  WARPGROUP.ARRIVE ;  /* 0x00000000000079c5 */ /* 0x000fe20000000000 */
[----:B------:R-:W-:Y:S01]  /*1900*/  ULEA UR6, UR38, UR45, 0x9 ;  /* 0x0000002d26067291 */ /* 0x000fe2000f8e483f */
[----:B-12---:R-:W-:Y:S01]  /*1910*/  IMAD.U32 R0, RZ, RZ, UR43 ;  /* 0x0000002bff007e24 */ /* 0x006fe2000f8e00ff */
[----:B------:R-:W-:Y:S01]  /*1920*/  UMOV UR5, 0x80000020 ;  /* 0x8000002000057882 */ /* 0x000fe20000000000 */
[----:B------:R-:W-:-:S03]  /*1930*/  UMOV UR7, 0x80000020 ;  /* 0x8000002000077882 */ /* 0x000fc60000000000 */
[----:B------:R-:W-:-:S03]  /*1940*/  ISETP.GE.AND P1, PT, R0, 0x1, PT ;  /* 0x000000010000780c */ /* 0x000fc60003f26270 */
[----:B------:R-:W-:Y:S01]  /*1950*/  IGMMA.64x128x32.S8.S8 R24, gdesc[UR4], RZ, !UPT, gsb0 ;  /* 0x03600000041879f1 */ /* 0x000fe2000c0410ff */
[----:B------:R-:W-:Y:S02]  /*1960*/  UIADD3 UR4, UR4, 0x2, URZ ;  /* 0x0000000204047890 */ /* 0x000fe4000fffe03f */
[----:B------:R-:W-:Y:S01]  /*1970*/  UIADD3 UR6, UR6, 0x2, URZ ;  /* 0x0000000206067890 */ /* 0x000fe2000fffe03f */
[----:B------:R-:W-:Y:S01]  /*1980*/  UMOV UR5, 0x80000020 ;  /* 0x8000002000057882 */ /* 0x000fe20000000000 */
[----:B------:R-:W-:Y:S01]  /*1990*/  UMOV UR7, 0x80000020 ;  /* 0x8000002000077882 */ /* 0x000fe20000000000 */
[----:B------:R-:W-:Y:S02]  /*19a0*/  WARPGROUP.DEPBAR.LE gsb0, 0x0 ;  /* 0x00008000000079c5 */ /* 0x000fe40000010000 */
[----:B------:R-:W-:-:S06]  /*19b0*/  WARPGROUP.ARRIVE ;  /* 0x00000000000079c5 */ /* 0x000fcc0000000000 */
[----:B------:R-:W-:Y:S03]  /*19c0*/  IGMMA.64x128x32.S8.S8 R24, gdesc[UR4], R24, gsb0 ;  /* 0x03600000041879f1 */ /* 0x000fe60008041018 */
[----:B------:R-:W-:Y:S02]  /*19d0*/  WARPGROUP.DEPBAR.LE gsb0, 0x0 ;  /* 0x00008000000079c5 */ /* 0x000fe40000010000 */
[----:B------:R-:W-:Y:S05]  /*19e0*/  @!P1 BRA `(.L_x_22) ;  /* 0x0000000000d09947 */ /* 0x000fea0003800000 */
[----:B------:R-:W-:Y:S01]  /*19f0*/  UIADD3 UR4, UR38, 0x1, URZ ;  /* 0x0000000126047890 */ /* 0x000fe2000fffe03f */
[----:B------:R-:W-:Y:S01]  /*1a00*/  IMAD.U32 R0, RZ, RZ, UR43 ;  /* 0x0000002bff007e24 */ /* 0x000fe2000f8e00ff */
[----:B------:R-:W-:Y:S02]  /*1a10*/  UMOV UR9, UR38 ;  /* 0x0000002600097c82 */ /* 0x000fe40008000000 */
[----:B------:R-:W-:-:S04]  /*1a20*/  UISETP.NE.AND UP0, UPT, UR4, 0x12, UPT ;  /* 0x000000120400788c */ /* 0x000fc8000bf05270 */
[----:B------:R-:W-:Y:S02]  /*1a30*/  USEL UR5, URZ, 0x1, UP0 ;  /* 0x000000013f057887 */ /* 0x000fe40008000000 */
[----:B------:R-:W-:Y:S02]  /*1a40*/  USEL UR8, UR4, URZ, UP0 ;  /* 0x0000003f04087287 */ /* 0x000fe40008000000 */
[----:B------:R-:W-:-:S06]  /*1a50*/  ULOP3.LUT UR5, UR39, UR5, URZ, 0x3c, !UPT ;  /* 0x0000000527057292 */ /* 0x000fcc000f8e3c3f */
[----:B------:R-:W-:-:S07]  /*1a60*/  IMAD.U32 R5, RZ, RZ, UR5 ;  /* 0x00000005ff057e24 */ /* 0x000fce000f8e00ff */
.L_x_29:
[----:B-12---:R-:W-:Y:S05]  /*1a70*/  @!P0 BRA `(.L_x_23) ;  /* 0x0000000000048947 */ /* 0x006fea0003800000 */
[----:B------:R-:W-:Y:S01]  /*1a80*/  BPT.TRAP 0x1 ;  /* 0x000000040000795c */ /* 0x000fe20000300000 */
.L_x_23:
[----:B------:R-:W-:Y:S01]  /*1a90*/  ULEA UR4, UR8, UR41, 0x3 ;  /* 0x0000002908047291 */ /* 0x000fe2000f8e183f */
[----:B------:R-:W-:-:S08]  /*1aa0*/  SHF.L.U32 R3, R5, 0x1f, RZ ;  /* 0x0000001f05037819 */ /* 0x000fd000000006ff */
[----:B------:R1:W2:Y:S01]  /*1ab0*/  SYNCS.PHASECHK.TRANS64.TRYWAIT P1, [UR4], R3 ;  /* 0x00000003ff0075a7 */ /* 0x0002a20008020144 */
[----:B------:R-:W-:Y:S05]  /*1ac0*/  @!P0 BRA `(.L_x_24) ;  /* 0x0000000000048947 */ /* 0x000fea0003800000 */
[----:B------:R-:W-:Y:S01]  /*1ad0*/  BPT.TRAP 0x1 ;  /* 0x000000040000795c */ /* 0x000fe20000300000 */
.L_x_24:
[----:B--2---:R-:W-:Y:S05]  /*1ae0*/  @P1 BRA `(.L_x_25) ;  /* 0x0000000000081947 */ /* 0x004fea0003800000 */
[----:B------:R-:W2:Y:S02]  /*1af0*/  SYNCS.PHASECHK.TRANS64.TRYWAIT P1, [UR4], R3 ;  /* 0x00000003ff0075a7 */ /* 0x000ea40008020144 */
[----:B--2---:R-:W-:Y:S05]  /*1b00*/  @!P1 BRA `(.L_x_26) ;  /* 0x0000005400bc9947 */ /* 0x004fea0003800000 */
.L_x_25:
[----:B------:R-:W-:Y:S01]  /*1b10*/  ULEA UR4, UR8, UR44, 0x8 ;  /* 0x0000002c08047291 */ /* 0x000fe2000f8e403f */
[----:B------:R-:W-:Y:S01]  /*1b20*/  WARPGROUP.ARRIVE ;  /* 0x00000000000079c5 */ /* 0x000fe20000000000 */
[----:B------:R-:W-:Y:S01]  /*1b30*/  ULEA UR6, UR8, UR45, 0x9 ;  /* 0x0000002d08067291 */ /* 0x000fe2000f8e483f */
[----:B------:R-:W-:Y:S01]  /*1b40*/  UMOV UR5, 0x80000020 ;  /* 0x8000002000057882 */ /* 0x000fe20000000000 */
[----:B------:R-:W-:-:S07]  /*1b50*/  UMOV UR7, 0x80000020 ;  /* 0x8000002000077882 */ /* 0x000fce0000000000 */
[----:B------:R-:W-:Y:S01]  /*1b60*/  IGMMA.64x128x32.S8.S8 R24, gdesc[UR4], R24, gsb0 ;  /* 0x03600000041879f1 */ /* 0x000fe20008041018 */
        /* <DEDUP_REMOVED lines=9> */
[----:B------:R-:W-:Y:S01]  /*1c00*/  BPT.TRAP 0x1 ;  /* 0x000000040000795c */ /* 0x000fe20000300000 */
.L_x_27:
[----:B------:R-:W-:Y:S01]  /*1c10*/  ULEA UR4, UR9, UR41, 0x3 ;  /* 0x0000002909047291 */ /* 0x000fe2000f8e183f */
[----:B------:R-:W-:-:S03]  /*1c20*/  ISETP.GT.U32.AND P1, PT, R16, 0x1, PT ;  /* 0x000000011000780c */ /* 0x000fc60003f24070 */
[----:B------:R-:W-:-:S04]  /*1c30*/  UIADD3 UR4, UR4, 0x90, URZ ;  /* 0x0000009004047890 */ /* 0x000fc8000fffe03f */
[----:B------:R-:W-:-:S09]  /*1c40*/  UPRMT UR4, URZ, 0x654, UR4 ;  /* 0x000006543f047896 */ /* 0x000fd20008000004 */
[----:B------:R-:W-:Y:S01]  /*1c50*/  SYNCS.ARRIVE.TRANS64.RED.A1T0 RZ, [UR4], RZ ;  /* 0x000000ffffff79a7 */ /* 0x000fe20008100404 */
[----:B------:R-:W-:Y:S05]  /*1c60*/  @P1 BRA `(.L_x_28) ;  /* 0x0000000000041947 */ /* 0x000fea0003800000 */
[----:B------:R-:W-:Y:S01]  /*1c70*/  BPT.TRAP 0x1 ;  /* 0x000000040000795c */ /* 0x000fe20000300000 */
.L_x_28:
[----:B------:R-:W-:Y:S01]  /*1c80*/  UIADD3 UR8, UR8, 0x1, URZ ;  /* 0x0000000108087890 */ /* 0x000fe2000fffe03f */
[C---:B------:R-:W-:Y:S01]  /*1c90*/  ISETP.GT.AND P1, PT, R0.reuse, 0x1, PT ;  /* 0x000000010000780c */ /* 0x040fe20003f24270 */
[----:B------:R-:W-:Y:S01]  /*1ca0*/  UIADD3 UR9, UR9, 0x1, URZ ;  /* 0x0000000109097890 */ /* 0x000fe2000fffe03f */
[----:B------:R-:W-:Y:S01]  /*1cb0*/  VIADD R0, R0, 0xffffffff ;  /* 0xffffffff00007836 */ /* 0x000fe20000000000 */
[----:B------:R-:W-:Y:S02]  /*1cc0*/  UISETP.NE.AND UP0, UPT, UR8, 0x12, UPT ;  /* 0x000000120800788c */ /* 0x000fe4000bf05270 */
[----:B------:R-:W-:Y:S02]  /*1cd0*/  UISETP.NE.AND UP1, UPT, UR9, 0x12, UPT ;  /* 0x000000120900788c */ /* 0x000fe4000bf25270 */
[----:B------:R-:W-:Y:S02]  /*1ce0*/  USEL UR4, URZ, 0x1, UP0 ;  /* 0x000000013f047887 */ /* 0x000fe40008000000 */
[----:B------:R-:W-:-:S02]  /*1cf0*/  USEL UR8, UR8, URZ, UP0 ;  /* 0x0000003f08087287 */ /* 0x000fc40008000000 */
[----:B------:R-:W-:Y:S02]  /*1d00*/  USEL UR9, UR9, URZ, UP1 ;  /* 0x0000003f09097287 */ /* 0x000fe40008800000 */
[----:B------:R-:W-:Y:S01]  /*1d10*/  LOP3.LUT R5, R5, UR4, RZ, 0x3c, !PT ;  /* 0x0000000405057c12 */ /* 0x000fe2000f8e3cff */
[----:B------:R-:W-:Y:S09]  /*1d20*/  @P1 BRA `(.L_x_29) ;  /* 0xfffffffc00501947 */ /* 0x000ff2000383ffff */
.L_x_22:
[----:B------:R-:W3:Y:S01]  /*1d30*/  LDC R0, c[0x0][0x28c] ;  /* 0x0000a300ff007b82 */ /* 0x000ee20000000800 */
[----:B------:R4:W-:Y:S01]  /*1d40*/  SYNCS.ARRIVE.TRANS64.A1T0 RZ, [R94+UR47], RZ ;  /* 0x000000ff5eff79a7 */ /* 0x0009e2000810002f */
[----:B---3--:R-:W-:-:S13]  /*1d50*/  ISETP.GE.AND P1, PT, R0, 0x1, PT ;  /* 0x000000010000780c */ /* 0x008fda0003f26270 */
[----:B----4-:R-:W-:Y:S05]  /*1d60*/  @!P1 BRA `(.L_x_30) ;  /* 0x0000000000349947 */ /* 0x010fea0003800000 */
[----:B------:R-:W-:Y:S05]  /*1d70*/  @!P0 BRA `(.L_x_31) ;  /* 0x0000000000048947 */ /* 0x000fea0003800000 */
[----:B------:R-:W-:Y:S01]  /*1d80*/  BPT.TRAP 0x1 ;  /* 0x000000040000795c */ /* 0x000fe20000300000 */
.L_x_31:
[----:B------:R-:W-:Y:S01]  /*1d90*/  UIADD3 UR6, UR43, UR38, URZ ;  /* 0x000000262b067290 */ /* 0x000fe2000fffe03f */
[----:B------:R-:W-:-:S03]  /*1da0*/  ISETP.GT.U32.AND P0, PT, R16, 0x1, PT ;  /* 0x000000011000780c */ /* 0x000fc60003f04070 */
[----:B------:R-:W-:-:S04]  /*1db0*/  UIMAD.WIDE.U32 UR4, UR6, 0x38e38e39, URZ ;  /* 0x38e38e39060478a5 */ /* 0x000fc8000f8e003f */
[----:B------:R-:W-:-:S04]  /*1dc0*/  USHF.R.U32.HI UR4, URZ, 0x2, UR5 ;  /* 0x000000023f047899 */ /* 0x000fc80008011605 */
[----:B------:R-:W-:-:S04]  /*1dd0*/  UIMAD UR6, UR4, -0x12, UR6 ;  /* 0xffffffee040678a4 */ /* 0x000fc8000f8e0206 */
[----:B------:R-:W-:-:S04]  /*1de0*/  ULEA UR6, UR6, UR41, 0x3 ;  /* 0x0000002906067291 */ /* 0x000fc8000f8e183f */
[----:B------:R-:W-:-:S04]  /*1df0*/  UIADD3 UR6, UR6, 0x90, URZ ;  /* 0x0000009006067890 */ /* 0x000fc8000fffe03f */
[----:B------:R-:W-:-:S09]  /*1e00*/  UPRMT UR6, URZ, 0x654, UR6 ;  /* 0x000006543f067896 */ /* 0x000fd20008000006 */
[----:B------:R-:W-:Y:S01]  /*1e10*/  SYNCS.ARRIVE.TRANS64.RED.A1T0 RZ, [UR6], RZ ;  /* 0x000000ffffff79a7 */ /* 0x000fe20008100406 */
[----:B------:R-:W-:Y:S05]  /*1e20*/  @P0 BRA `(.L_x_30) ;  /* 0x0000000000040947 */ /* 0x000fea0003800000 */
[----:B------:R-:W-:Y:S01]  /*1e30*/  BPT.TRAP 0x1 ;  /* 0x000000040000795c */ /* 0x000fe20000300000 */
.L_x_30:
[----:B------:R-:W-:Y:S01]  /*1e40*/  SHF.L.U32 R0, R99, 0x1f, RZ ;  /* 0x0000001f63007819 */ /* 0x000fe200000006ff */
[----:B------:R-:W-:Y:S01]  /*1e50*/  UIADD3 UR38, UR46, UR38, URZ ;  /* 0x000000262e267290 */ /* 0x000fe2000fffe03f */
[----:B------:R-:W3:Y:S01]  /*1e60*/  LDC R7, c[0x0][0x288] ;  /* 0x0000a200ff077b82 */ /* 0x000ee20000000800 */
[----:B------:R-:W-:Y:S01]  /*1e70*/  UISETP.GE.U32.AND UP1, UPT, UR46, 0x12, UPT ;  /* 0x000000122e00788c */ /* 0x000fe2000bf26070 */
[----:B------:R-:W-:Y:S01]  /*1e80*/  IMAD.SHL.U32 R8, R92, 0x2, RZ ;  /* 0x000000025c087824 */ /* 0x000fe200078e00ff */
[----:B------:R-:W-:Y:S02]  /*1e90*/  UISETP.GT.U32.AND UP0, UPT, UR38, 0x11, UPT ;  /* 0x000000112600788c */ /* 0x000fe4000bf04070 */
[----:B------:R-:W-:Y:S02]  /*1ea0*/  UIMAD.WIDE.U32 UR4, UR38, 0x38e38e39, URZ ;  /* 0x38e38e39260478a5 */ /* 0x000fe4000f8e003f */
[----:B------:R-:W-:Y:S01]  /*1eb0*/  UISETP.LT.U32.AND UP0, UPT, UR46, 0x12, UP0 ;  /* 0x000000122e00788c */ /* 0x000fe20008701070 */
[----:B------:R-:W4:Y:S01]  /*1ec0*/  SYNCS.PHASECHK.TRANS64.TRYWAIT P0, [R93+UR42+0x10], R0 ;  /* 0x000010005d0075a7 */ /* 0x000f22000800016a */
[----:B------:R-:W-:Y:S01]  /*1ed0*/  USHF.R.U32.HI UR4, URZ, 0x2, UR5 ;  /* 0x000000023f047899 */ /* 0x000fe20008011605 */
[----:B------:R-:W-:Y:S01]  /*1ee0*/  SHF.R.S32.HI R9, RZ, 0x1f, R8 ;  /* 0x0000001fff097819 */ /* 0x000fe20000011408 */
[----:B------:R-:W-:-:S02]  /*1ef0*/  USEL UR6, URZ, 0x1, !UP0 ;  /* 0x000000013f067887 */ /* 0x000fc4000c000000 */
[----:B------:R-:W-:Y:S02]  /*1f00*/  UIMAD UR38, UR4, -0x12, UR38 ;  /* 0xffffffee042678a4 */ /* 0x000fe4000f8e0226 */
[----:B------:R-:W-:-:S04]  /*1f10*/  ULOP3.LUT UR39, UR39, UR6, URZ, 0x3c, !UPT ;  /* 0x0000000627277292 */ /* 0x000fc8000f8e3c3f */
[----:B------:R-:W-:Y:S01]  /*1f20*/  @UP1 ULOP3.LUT UR39, UR39, 0x1, UR4, 0x78, !UPT ;  /* 0x0000000127271892 */ /* 0x000fe2000f8e7804 */
[----:B---34-:R-:W-:Y:S11]  /*1f30*/  @!P0 BRA `(.L_x_32) ;  /* 0x0000005000c88947 */ /* 0x018ff60003800000 */
.L_x_204:
[----:B---3--:R-:W-:Y:S01]  /*1f40*/  IMAD.SHL.U32 R0, R19, 0x40, RZ ;  /* 0x0000004013007824 */ /* 0x008fe200078e00ff */
[----:B------:R-:W-:Y:S01]  /*1f50*/  ULDC UR6, c[0x0][0x284] ;  /* 0x0000a10000067ab9 */ /* 0x000fe20000000800 */
[----:B------:R-:W-:Y:S01]  /*1f60*/  IMAD.SHL.U32 R22, R22, 0x80, RZ ;  /* 0x0000008016167824 */ /* 0x000fe200078e00ff */
[----:B------:R-:W-:Y:S01]  /*1f70*/  SHF.R.S32.HI R15, RZ, 0x1f, R2 ;  /* 0x0000001fff0f7819 */ /* 0x000fe20000011402 */
[----:B------:R-:W-:Y:S01]  /*1f80*/  ULDC.64 UR4, c[0x0][0x5d0] ;  /* 0x0001740000047ab9 */ /* 0x000fe20000000a00 */
[----:B------:R-:W-:Y:S01]  /*1f90*/  ISETP.GE.AND P0, PT, R0, UR6, PT ;  /* 0x0000000600007c0c */ /* 0x000fe2000bf06270 */
[----:B--2---:R-:W-:Y:S01]  /*1fa0*/  IMAD.WIDE.U32 R4, R2, UR4, R8 ;  /* 0x0000000402047c25 */ /* 0x004fe2000f8e0008 */
[----:B------:R-:W-:Y:S02]  /*1fb0*/  SHF.R.S32.HI R14, RZ, 0x1f, R22 ;  /* 0x0000001fff0e7819 */ /* 0x000fe40000011416 */
[C---:B------:R-:W-:Y:S01]  /*1fc0*/  ISETP.GE.OR P0, PT, R22.reuse, R7, P0 ;  /* 0x000000071600720c */ /* 0x040fe20000706670 */
[----:B-1----:R-:W-:Y:S01]  /*1fd0*/  IMAD R3, R15, UR4, RZ ;  /* 0x000000040f037c24 */ /* 0x002fe2000f8e02ff */
[----:B------:R-:W-:-:S03]  /*1fe0*/  IADD3 R4, P1, R22, R4, RZ ;  /* 0x0000000416047210 */ /* 0x000fc60007f3e0ff */
[----:B------:R-:W-:-:S05]  /*1ff0*/  IMAD R3, R2, UR5, R3 ;  /* 0x0000000502037c24 */ /* 0x000fca000f8e0203 */
[----:B------:R-:W-:-:S03]  /*2000*/  IADD3.X R5, R14, R5, R3, P1, !PT ;  /* 0x000000050e057210 */ /* 0x000fc60000ffe403 */
[----:B------:R-:W-:Y:S05]  /*2010*/  @P0 BRA `(.L_x_33) ;  /* 0x0000003000b00947 */ /* 0x000fea0003800000 */
[----:B------:R-:W1:Y:S01]  /*2020*/  LDC.64 R10, c[0x0][0x5c8] ;  /* 0x00017200ff0a7b82 */ /* 0x000e620000000a00 */
[----:B0-----:R-:W-:Y:S01]  /*2030*/  IMAD.WIDE R12, R19, 0x40, R90 ;  /* 0x00000040130c7825 */ /* 0x001fe200078e025a */
[----:B------:R-:W-:Y:S01]  /*2040*/  ULDC.64 UR4, c[0x0][0x5c0] ;  /* 0x0001700000047ab9 */ /* 0x000fe20000000a00 */
[----:B------:R-:W-:Y:S02]  /*2050*/  BSSY B0, `(.L_x_33) ;  /* 0x0000328000007945 */ /* 0x000fe40003800000 */
[----:B------:R-:W-:Y:S02]  /*2060*/  IMAD.IADD R102, R97, 0x1, -R0 ;  /* 0x0000000161667824 */ /* 0x000fe400078e0a00 */
[-C--:B-1----:R-:W-:Y:S02]  /*2070*/  IMAD R3, R13, R10.reuse, RZ ;  /* 0x0000000a0d037224 */ /* 0x082fe400078e02ff */
[----:B------:R-:W-:-:S04]  /*2080*/  IMAD.WIDE.U32 R4, R12, R10, R4 ;  /* 0x0000000a0c047225 */ /* 0x000fc800078e0004 */
[----:B------:R-:W-:Y:S01]  /*2090*/  IMAD R3, R12, R11, R3 ;  /* 0x0000000b0c037224 */ /* 0x000fe200078e0203 */
[----:B------:R-:W-:-:S03]  /*20a0*/  IADD3 R4, P0, R4, UR4, RZ ;  /* 0x0000000404047c10 */ /* 0x000fc6000ff1e0ff */
[----:B------:R-:W-:Y:S01]  /*20b0*/  IMAD.IADD R3, R5, 0x1, R3 ;  /* 0x0000000105037824 */ /* 0x000fe200078e0203 */
[----:B------:R-:W-:-:S04]  /*20c0*/  LEA R6, P1, R10, R4, 0x3 ;  /* 0x000000040a067211 */ /* 0x000fc800078218ff */
[----:B------:R-:W-:Y:S01]  /*20d0*/  IADD3.X R5, R3, UR5, RZ, P0, !PT ;  /* 0x0000000503057c10 */ /* 0x000fe200087fe4ff */
[----:B------:R-:W-:Y:S01]  /*20e0*/  IMAD R3, R92, -0x2, R7 ;  /* 0xfffffffe5c037824 */ /* 0x000fe200078e0207 */
[----:B-----5:R-:W-:Y:S02]  /*20f0*/  ISETP.NE.AND P0, PT, R89, RZ, PT ;  /* 0x000000ff5900720c */ /* 0x020fe40003f05270 */
[----:B------:R-:W-:Y:S01]  /*2100*/  LEA.HI.X R7, R10, R5, R11, 0x3, P1 ;  /* 0x000000050a077211 */ /* 0x000fe200008f1c0b */
[----:B------:R-:W-:-:S10]  /*2110*/  IMAD.IADD R0, R3, 0x1, -R22 ;  /* 0x0000000103007824 */ /* 0x000fd400078e0a16 */
[----:B------:R-:W-:Y:S05]  /*2120*/  @!P0 BRA `(.L_x_34) ;  /* 0x0000002400608947 */ /* 0x000fea0003800000 */
[----:B------:R-:W0:Y:S01]  /*2130*/  LDC.64 R20, c[0x0][0x5b0] ;  /* 0x00016c00ff147b82 */ /* 0x000e220000000a00 */
[----:B------:R-:W-:Y:S01]  /*2140*/  ULDC.64 UR4, c[0x0][0x5b8] ;  /* 0x00016e0000047ab9 */ /* 0x000fe20000000a00 */
[----:B------:R-:W-:Y:S01]  /*2150*/  ISETP.GE.AND P1, PT, R102, 0x1, PT ;  /* 0x000000016600780c */ /* 0x000fe20003f26270 */
[----:B------:R-:W-:Y:S01]  /*2160*/  IMAD.WIDE.U32 R8, R2, UR4, R8 ;  /* 0x0000000402087c25 */ /* 0x000fe2000f8e0008 */
[----:B------:R-:W-:Y:S02]  /*2170*/  BSSY B1, `(.L_x_35) ;  /* 0x000000e000017945 */ /* 0x000fe40003800000 */
[----:B------:R-:W-:Y:S01]  /*2180*/  ISETP.LT.OR P5, PT, R0, 0x1, !P1 ;  /* 0x000000010000780c */ /* 0x000fe20004fa1670 */
[----:B------:R-:W-:Y:S01]  /*2190*/  IMAD R3, R15, UR4, RZ ;  /* 0x000000040f037c24 */ /* 0x000fe2000f8e02ff */
[----:B------:R-:W1:Y:S01]  /*21a0*/  LDC.64 R100, c[0x0][0x5a8] ;  /* 0x00016a00ff647b82 */ /* 0x000e620000000a00 */
[----:B------:R-:W-:Y:S02]  /*21b0*/  IADD3 R10, P0, R22, R8, RZ ;  /* 0x00000008160a7210 */ /* 0x000fe40007f1e0ff */
[----:B------:R-:W-:-:S05]  /*21c0*/  IMAD R3, R2, UR5, R3 ;  /* 0x0000000502037c24 */ /* 0x000fca000f8e0203 */
[----:B------:R-:W-:Y:S01]  /*21d0*/  IADD3.X R11, R14, R9, R3, P0, !PT ;  /* 0x000000090e0b7210 */ /* 0x000fe200007fe403 */
[-C--:B0-----:R-:W-:Y:S02]  /*21e0*/  IMAD R8, R13, R20.reuse, RZ ;  /* 0x000000140d087224 */ /* 0x081fe400078e02ff */
[----:B------:R-:W-:-:S04]  /*21f0*/  IMAD.WIDE.U32 R2, R12, R20, R10 ;  /* 0x000000140c027225 */ /* 0x000fc800078e000a */
[----:B------:R-:W-:Y:S01]  /*2200*/  IMAD R19, R12, R21, R8 ;  /* 0x000000150c137224 */ /* 0x000fe200078e0208 */
[----:B-1----:R-:W-:-:S04]  /*2210*/  IADD3 R2, P0, R2, R100, RZ ;  /* 0x0000006402027210 */ /* 0x002fc80007f1e0ff */
[----:B------:R-:W-:Y:S01]  /*2220*/  IADD3.X R3, R101, R3, R19, P0, !PT ;  /* 0x0000000365037210 */ /* 0x000fe200007fe413 */
[----:B------:R-:W-:Y:S08]  /*2230*/  @P5 BRA `(.L_x_36) ;  /* 0x0000000000045947 */ /* 0x000ff00003800000 */
[----:B------:R0:W5:Y:S02]  /*2240*/  LDG.E.U8 R98, desc[UR36][R2.64] ;  /* 0x0000002402627981 */ /* 0x000164000c1e1100 */
.L_x_36:
[----:B------:R-:W-:Y:S05]  /*2250*/  BSYNC B1 ;  /* 0x0000000000017941 */ /* 0x000fea0003800000 */
.L_x_35:
[----:B-----5:R-:W-:Y:S01]  /*2260*/  LOP3.LUT R13, R98, 0xffff, RZ, 0xc0, !PT ;  /* 0x0000ffff620d7812 */ /* 0x020fe200078ec0ff */
[----:B------:R-:W-:Y:S01]  /*2270*/  IMAD.SHL.U32 R8, R20, 0x8, RZ ;  /* 0x0000000814087824 */ /* 0x000fe200078e00ff */
[----:B------:R-:W-:Y:S01]  /*2280*/  ISETP.LT.OR P2, PT, R0, 0x2, !P1 ;  /* 0x000000020000780c */ /* 0x000fe20004f41670 */
[----:B------:R-:W-:Y:S01]  /*2290*/  BSSY B1, `(.L_x_37) ;  /* 0x000000e000017945 */ /* 0x000fe20003800000 */
[----:B------:R-:W-:Y:S02]  /*22a0*/  PRMT R14, R13, 0x8880, RZ ;  /* 0x000088800d0e7816 */ /* 0x000fe400000000ff */
[----:B------:R-:W-:Y:S02]  /*22b0*/  SHF.L.U64.HI R9, R20, 0x3, R21 ;  /* 0x0000000314097819 */ /* 0x000fe40000010215 */
[----:B------:R-:W-:Y:S01]  /*22c0*/  ISETP.GE.AND P0, PT, R102, 0x9, PT ;  /* 0x000000096600780c */ /* 0x000fe20003f06270 */
[----:B------:R-:W-:Y:S02]  /*22d0*/  IMAD R13, R14, R89, RZ ;  /* 0x000000590e0d7224 */ /* 0x000fe400078e02ff */
[----:B------:R-:W-:-:S04]  /*22e0*/  IMAD.WIDE.U32 R8, R12, R20, R8 ;  /* 0x000000140c087225 */ /* 0x000fc800078e0008 */
[----:B------:R-:W-:Y:S01]  /*22f0*/  @!P5 IMAD R15, R24, R88, R13 ;  /* 0x00000058180fd224 */ /* 0x000fe200078e020d */
[----:B------:R-:W-:Y:S01]  /*2300*/  IADD3 R8, P3, P4, R10, R100, R8 ;  /* 0x000000640a087210 */ /* 0x000fe20007c7e008 */
[----:B------:R-:W-:-:S03]  /*2310*/  IMAD.IADD R14, R19, 0x1, R9 ;  /* 0x00000001130e7824 */ /* 0x000fc600078e0209 */
[----:B------:R1:W-:Y:S01]  /*2320*/  @!P5 STG.E.U8 desc[UR36][R4.64], R15 ;  /* 0x0000000f0400d986 */ /* 0x0003e2000c101124 */
[----:B------:R-:W-:Y:S08]  /*2330*/  @P2 BRA `(.L_x_38) ;  /* 0x00000000000c2947 */ /* 0x000ff00003800000 */
[----:B------:R-:W2:Y:S02]  /*2340*/  LDG.E.U8 R98, desc[UR36][R2.64+0x1] ;  /* 0x0000012402627981 */ /* 0x000ea4000c1e1100 */
[----:B--2---:R-:W-:-:S05]  /*2350*/  PRMT R12, R98, 0x8880, RZ ;  /* 0x00008880620c7816 */ /* 0x004fca00000000ff */
[----:B------:R-:W-:-:S07]  /*2360*/  IMAD R13, R12, R89, RZ ;  /* 0x000000590c0d7224 */ /* 0x000fce00078e02ff */
.L_x_38:
[----:B------:R-:W-:Y:S05]  /*2370*/  BSYNC B1 ;  /* 0x0000000000017941 */ /* 0x000fea0003800000 */
.L_x_37:
[C---:B------:R-:W-:Y:S01]  /*2380*/  ISETP.LT.OR P5, PT, R0.reuse, 0x1, !P0 ;  /* 0x000000010000780c */ /* 0x040fe200047a1670 */
[----:B------:R-:W-:Y:S01]  /*2390*/  @!P2 IMAD R25, R25, R88, R13 ;  /* 0x000000581919a224 */ /* 0x000fe200078e020d */
[----:B------:R-:W-:Y:S01]  /*23a0*/  BSSY B1, `(.L_x_39) ;  /* 0x000000a000017945 */ /* 0x000fe20003800000 */
[----:B------:R-:W-:Y:S02]  /*23b0*/  IADD3.X R9, R11, R101, R14, P3, P4 ;  /* 0x000000650b097210 */ /* 0x000fe40001fe840e */
[C---:B------:R-:W-:Y:S01]  /*23c0*/  ISETP.LT.OR P3, PT, R0.reuse, 0x2, !P0 ;  /* 0x000000020000780c */ /* 0x040fe20004761670 */
[----:B------:R2:W-:Y:S01]  /*23d0*/  @!P2 STG.E.U8 desc[UR36][R4.64+0x1], R25 ;  /* 0x000001190400a986 */ /* 0x0005e2000c101124 */
[C---:B------:R-:W-:Y:S02]  /*23e0*/  ISETP.LT.OR P4, PT, R0.reuse, 0x9, !P1 ;  /* 0x000000090000780c */ /* 0x040fe40004f81670 */
[----:B------:R-:W-:-:S04]  /*23f0*/  ISETP.LT.OR P2, PT, R0, 0xa, !P1 ;  /* 0x0000000a0000780c */ /* 0x000fc80004f41670 */
[----:B------:R-:W-:Y:S09]  /*2400*/  @P5 BRA `(.L_x_40) ;  /* 0x00000000000c5947 */ /* 0x000ff20003800000 */
[----:B------:R-:W3:Y:S02]  /*2410*/  LDG.E.U8 R98, desc[UR36][R8.64] ;  /* 0x0000002408627981 */ /* 0x000ee4000c1e1100 */
[----:B---3--:R-:W-:-:S05]  /*2420*/  PRMT R10, R98, 0x8880, RZ ;  /* 0x00008880620a7816 */ /* 0x008fca00000000ff */
[----:B------:R-:W-:-:S07]  /*2430*/  IMAD R13, R10, R89, RZ ;  /* 0x000000590a0d7224 */ /* 0x000fce00078e02ff */
.L_x_40:
[----:B------:R-:W-:Y:S05]  /*2440*/  BSYNC B1 ;  /* 0x0000000000017941 */ /* 0x000fea0003800000 */
.L_x_39:
[----:B------:R-:W-:Y:S01]  /*2450*/  @!P5 IMAD R11, R26, R88, R13 ;  /* 0x000000581a0bd224 */ /* 0x000fe200078e020d */
[----:B------:R-:W-:Y:S04]  /*2460*/  BSSY B1, `(.L_x_41) ;  /* 0x0000006000017945 */ /* 0x000fe80003800000 */
[----:B------:R3:W-:Y:S01]  /*2470*/  @!P5 STG.E.U8 desc[UR36][R6.64], R11 ;  /* 0x0000000b0600d986 */ /* 0x0007e2000c101124 */
[----:B------:R-:W-:Y:S05]  /*2480*/  @P3 BRA `(.L_x_42) ;  /* 0x00000000000c3947 */ /* 0x000fea0003800000 */
[----:B------:R-:W4:Y:S02]  /*2490*/  LDG.E.U8 R98, desc[UR36][R8.64+0x1] ;  /* 0x0000012408627981 */ /* 0x000f24000c1e1100 */
[----:B----4-:R-:W-:-:S05]  /*24a0*/  PRMT R10, R98, 0x8880, RZ ;  /* 0x00008880620a7816 */ /* 0x010fca00000000ff */
[----:B------:R-:W-:-:S07]  /*24b0*/  IMAD R13, R10, R89, RZ ;  /* 0x000000590a0d7224 */ /* 0x000fce00078e02ff */
.L_x_42:
[----:B------:R-:W-:Y:S05]  /*24c0*/  BSYNC B1 ;  /* 0x0000000000017941 */ /* 0x000fea0003800000 */
.L_x_41:
[----:B------:R-:W-:Y:S01]  /*24d0*/  @!P3 IMAD R27, R27, R88, R13 ;  /* 0x000000581b1bb224 */ /* 0x000fe200078e020d */
[----:B------:R-:W-:Y:S04]  /*24e0*/  BSSY B1, `(.L_x_43) ;  /* 0x0000006000017945 */ /* 0x000fe80003800000 */
[----:B------:R4:W-:Y:S01]  /*24f0*/  @!P3 STG.E.U8 desc[UR36][R6.64+0x1], R27 ;  /* 0x0000011b0600b986 */ /* 0x0009e2000c101124 */
[----:B------:R-:W-:Y:S05]  /*2500*/  @P4 BRA `(.L_x_44) ;  /* 0x00000000000c4947 */ /* 0x000fea0003800000 */
[----:B------:R-:W5:Y:S02]  /*2510*/  LDG.E.U8 R98, desc[UR36][R2.64+0x8] ;  /* 0x0000082402627981 */ /* 0x000f64000c1e1100 */
[----:B-----5:R-:W-:-:S05]  /*2520*/  PRMT R10, R98, 0x8880, RZ ;  /* 0x00008880620a7816 */ /* 0x020fca00000000ff */
[----:B------:R-:W-:-:S07]  /*2530*/  IMAD R13, R10, R89, RZ ;  /* 0x000000590a0d7224 */ /* 0x000fce00078e02ff */
.L_x_44:
[----:B------:R-:W-:Y:S05]  /*2540*/  BSYNC B1 ;  /* 0x0000000000017941 */ /* 0x000fea0003800000 */
.L_x_43:
[----:B---3--:R-:W-:Y:S01]  /*2550*/  @!P4 IMAD R11, R28, R88, R13 ;  /* 0x000000581c0bc224 */ /* 0x008fe200078e020d */
[----:B------:R-:W-:Y:S04]  /*2560*/  BSSY B1, `(.L_x_45) ;  /* 0x0000006000017945 */ /* 0x000fe80003800000 */
[----:B------:R3:W-:Y:S01]  /*2570*/  @!P4 STG.E.U8 desc[UR36][R4.64+0x8], R11 ;  /* 0x0000080b0400c986 */ /* 0x0007e2000c101124 */
[----:B------:R-:W-:Y:S05]  /*2580*/  @P2 BRA `(.L_x_46) ;  /* 0x00000000000c2947 */ /* 0x000fea0003800000 */
[----:B------:R-:W5:Y:S02]  /*2590*/  LDG.E.U8 R98, desc[UR36][R2.64+0x9] ;  /* 0x0000092402627981 */ /* 0x000f64000c1e1100 */
[----:B-----5:R-:W-:-:S05]  /*25a0*/  PRMT R10, R98, 0x8880, RZ ;  /* 0x00008880620a7816 */ /* 0x020fca00000000ff */
[----:B------:R-:W-:-:S07]  /*25b0*/  IMAD R13, R10, R89, RZ ;  /* 0x000000590a0d7224 */ /* 0x000fce00078e02ff */
.L_x_46:
[----:B------:R-:W-:Y:S05]  /*25c0*/  BSYNC B1 ;  /* 0x0000000000017941 */ /* 0x000fea0003800000 */
.L_x_45:
[C---:B------:R-:W-:Y:S01]  /*25d0*/  ISETP.LT.OR P4, PT, R0.reuse, 0x9, !P0 ;  /* 0x000000090000780c */ /* 0x040fe20004781670 */
[----:B------:R-:W-:Y:S01]  /*25e0*/  @!P2 IMAD R29, R29, R88, R13 ;  /* 0x000000581d1da224 */ /* 0x000fe200078e020d */
[----:B------:R-:W-:Y:S01]  /*25f0*/  BSSY B1, `(.L_x_47) ;  /* 0x0000009000017945 */ /* 0x000fe20003800000 */
[C---:B------:R-:W-:Y:S02]  /*2600*/  ISETP.LT.OR P3, PT, R0.reuse, 0xa, !P0 ;  /* 0x0000000a0000780c */ /* 0x040fe40004761670 */
[C---:B------:R-:W-:Y:S01]  /*2610*/  ISETP.LT.OR P5, PT, R0.reuse, 0x11, !P1 ;  /* 0x000000110000780c */ /* 0x040fe20004fa1670 */
[----:B------:R0:W-:Y:S01]  /*2620*/  @!P2 STG.E.U8 desc[UR36][R4.64+0x9], R29 ;  /* 0x0000091d0400a986 */ /* 0x0001e2000c101124 */
[----:B------:R-:W-:-:S06]  /*2630*/  ISETP.LT.OR P2, PT, R0, 0x12, !P1 ;  /* 0x000000120000780c */ /* 0x000fcc0004f41670 */
[----:B------:R-:W-:Y:S07]  /*2640*/  @P4 BRA `(.L_x_48) ;  /* 0x00000000000c4947 */ /* 0x000fee0003800000 */
[----:B------:R-:W5:Y:S02]  /*2650*/  LDG.E.U8 R98, desc[UR36][R8.64+0x8] ;  /* 0x0000082408627981 */ /* 0x000f64000c1e1100 */
[----:B-----5:R-:W-:-:S05]  /*2660*/  PRMT R10, R98, 0x8880, RZ ;  /* 0x00008880620a7816 */ /* 0x020fca00000000ff */
[----:B------:R-:W-:-:S07]  /*2670*/  IMAD R13, R10, R89, RZ ;  /* 0x000000590a0d7224 */ /* 0x000fce00078e02ff */
.L_x_48:
[----:B------:R-:W-:Y:S05]  /*2680*/  BSYNC B1 ;  /* 0x0000000000017941 */ /* 0x000fea0003800000 */
.L_x_47:
[----:B---3--:R-:W-:Y:S01]  /*2690*/  @!P4 IMAD R11, R30, R88, R13 ;  /* 0x000000581e0bc224 */ /* 0x008fe200078e020d */
[----:B------:R-:W-:Y:S04]  /*26a0*/  BSSY B1, `(.L_x_49) ;  /* 0x0000006000017945 */ /* 0x000fe80003800000 */
[----:B------:R3:W-:Y:S01]  /*26b0*/  @!P4 STG.E.U8 desc[UR36][R6.64+0x8], R11 ;  /* 0x0000080b0600c986 */ /* 0x0007e2000c101124 */
[----:B------:R-:W-:Y:S05]  /*26c0*/  @P3 BRA `(.L_x_50) ;  /* 0x00000000000c3947 */ /* 0x000fea0003800000 */
[----:B------:R-:W5:Y:S02]  /*26d0*/  LDG.E.U8 R98, desc[UR36][R8.64+0x9] ;  /* 0x0000092408627981 */ /* 0x000f64000c1e1100 */
[----:B-----5:R-:W-:-:S05]  /*26e0*/  PRMT R10, R98, 0x8880, RZ ;  /* 0x00008880620a7816 */ /* 0x020fca00000000ff */
[----:B------:R-:W-:-:S07]  /*26f0*/  IMAD R13, R10, R89, RZ ;  /* 0x000000590a0d7224 */ /* 0x000fce00078e02ff */
.L_x_50:
[----:B------:R-:W-:Y:S05]  /*2700*/  BSYNC B1 ;  /* 0x0000000000017941 */ /* 0x000fea0003800000 */
.L_x_49:
[----:B------:R-:W-:Y:S01]  /*2710*/  @!P3 IMAD R31, R31, R88, R13 ;  /* 0x000000581f1fb224 */ /* 0x000fe200078e020d */
[----:B------:R-:W-:Y:S04]  /*2720*/  BSSY B1, `(.L_x_51) ;  /* 0x0000006000017945 */ /* 0x000fe80003800000 */
[----:B------:R0:W-:Y:S01]  /*2730*/  @!P3 STG.E.U8 desc[UR36][R6.64+0x9], R31 ;  /* 0x0000091f0600b986 */ /* 0x0001e2000c101124 */
[----:B------:R-:W-:Y:S05]  /*2740*/  @P5 BRA `(.L_x_52) ;  /* 0x00000000000c5947 */ /* 0x000fea0003800000 */
[----:B------:R-:W5:Y:S02]  /*2750*/  LDG.E.U8 R98, desc[UR36][R2.64+0x10] ;  /* 0x0000102402627981 */ /* 0x000f64000c1e1100 */
[----:B-----5:R-:W-:-:S05]  /*2760*/  PRMT R10, R98, 0x8880, RZ ;  /* 0x00008880620a7816 */ /* 0x020fca00000000ff */
[----:B------:R-:W-:-:S07]  /*2770*/  IMAD R13, R10, R89, RZ ;  /* 0x000000590a0d7224 */ /* 0x000fce00078e02ff */
.L_x_52:
[----:B------:R-:W-:Y:S05]  /*2780*/  BSYNC B1 ;  /* 0x0000000000017941 */ /* 0x000fea0003800000 */
.L_x_51:
[----:B---3--:R-:W-:Y:S01]  /*2790*/  @!P5 IMAD R11, R32, R88, R13 ;  /* 0x00000058200bd224 */ /* 0x008fe200078e020d */
[----:B------:R-:W-:Y:S04]  /*27a0*/  BSSY B1, `(.L_x_53) ;  /* 0x0000006000017945 */ /* 0x000fe80003800000 */
[----:B------:R3:W-:Y:S01]  /*27b0*/  @!P5 STG.E.U8 desc[UR36][R4.64+0x10], R11 ;  /* 0x0000100b0400d986 */ /* 0x0007e2000c101124 */
[----:B------:R-:W-:Y:S05]  /*27c0*/  @P2 BRA `(.L_x_54) ;  /* 0x00000000000c2947 */ /* 0x000fea0003800000 */
[----:B------:R-:W5:Y:S02]  /*27d0*/  LDG.E.U8 R98, desc[UR36][R2.64+0x11] ;  /* 0x0000112402627981 */ /* 0x000f64000c1e1100 */
[----:B-----5:R-:W-:-:S05]  /*27e0*/  PRMT R10, R98, 0x8880, RZ ;  /* 0x00008880620a7816 */ /* 0x020fca00000000ff */
[----:B------:R-:W-:-:S07]  /*27f0*/  IMAD R13, R10, R89, RZ ;  /* 0x000000590a0d7224 */ /* 0x000fce00078e02ff */
.L_x_54:
[----:B------:R-:W-:Y:S05]  /*2800*/  BSYNC B1 ;  /* 0x0000000000017941 */ /* 0x000fea0003800000 */
.L_x_53:
        /* <DEDUP_REMOVED lines=11> */
.L_x_56:
[----:B------:R-:W-:Y:S05]  /*28c0*/  BSYNC B1 ;  /* 0x0000000000017941 */ /* 0x000fea0003800000 */
.L_x_55:
[----:B---3--:R-:W-:Y:S01]  /*28d0*/  @!P4 IMAD R11, R34, R88, R13 ;  /* 0x00000058220bc224 */ /* 0x008fe200078e020d */
[----:B------:R-:W-:Y:S04]  /*28e0*/  BSSY B1, `(.L_x_57) ;  /* 0x0000006000017945 */ /* 0x000fe80003800000 */
[----:B------:R3:W-:Y:S01]  /*28f0*/  @!P4 STG.E.U8 desc[UR36][R6.64+0x10], R11 ;  /* 0x0000100b0600c986 */ /* 0x0007e2000c101124 */
[----:B------:R-:W-:Y:S05]  /*2900*/  @P3 BRA `(.L_x_58) ;  /* 0x00000000000c3947 */ /* 0x000fea0003800000 */
[----:B------:R-:W5:Y:S02]  /*2910*/  LDG.E.U8 R98, desc[UR36][R8.64+0x11] ;  /* 0x0000112408627981 */ /* 0x000f64000c1e1100 */
[----:B-----5:R-:W-:-:S05]  /*2920*/  PRMT R10, R98, 0x8880, RZ ;  /* 0x00008880620a7816 */ /* 0x020fca00000000ff */
[----:B------:R-:W-:-:S07]  /*2930*/  IMAD R13, R10, R89, RZ ;  /* 0x000000590a0d7224 */ /* 0x000fce00078e02ff */
.L_x_58:
[----:B------:R-:W-:Y:S05]  /*2940*/  BSYNC B1 ;  /* 0x0000000000017941 */ /* 0x000fea0003800000 */
.L_x_57:
[----:B------:R-:W-:Y:S01]  /*2950*/  @!P3 IMAD R35, R35, R88, R13 ;  /* 0x000000582323b224 */ /* 0x000fe200078e020d */
[----:B------:R-:W-:Y:S04]  /*2960*/  BSSY B1, `(.L_x_59) ;  /* 0x0000006000017945 */ /* 0x000fe80003800000 */
[----:B------:R0:W-:Y:S01]  /*2970*/  @!P3 STG.E.U8 desc[UR36][R6.64+0x11], R35 ;  /* 0x000011230600b986 */ /* 0x0001e2000c101124 */
[----:B------:R-:W-:Y:S05]  /*2980*/  @P5 BRA `(.L_x_60) ;  /* 0x00000000000c5947 */ /* 0x000fea0003800000 */
[----:B------:R-:W5:Y:S02]  /*2990*/  LDG.E.U8 R98, desc[UR36][R2.64+0x18] ;  /* 0x0000182402627981 */ /* 0x000f64000c1e1100 */
[----:B-----5:R-:W-:-:S05]  /*29a0*/  PRMT R10, R98, 0x8880, RZ ;  /* 0x00008880620a7816 */ /* 0x020fca00000000ff */
[----:B------:R-:W-:-:S07]  /*29b0*/  IMAD R13, R10, R89, RZ ;  /* 0x000000590a0d7224 */ /* 0x000fce00078e02ff */
.L_x_60:
[----:B------:R-:W-:Y:S05]  /*29c0*/  BSYNC B1 ;  /* 0x0000000000017941 */ /* 0x000fea0003800000 */
.L_x_59:
[----:B---3--:R-:W-:Y:S01]  /*29d0*/  @!P5 IMAD R11, R36, R88, R13 ;  /* 0x00000058240bd224 */ /* 0x008fe200078e020d */
[----:B------:R-:W-:Y:S04]  /*29e0*/  BSSY B1, `(.L_x_61) ;  /* 0x0000006000017945 */ /* 0x000fe80003800000 */
[----:B------:R3:W-:Y:S01]  /*29f0*/  @!P5 STG.E.U8 desc[UR36][R4.64+0x18], R11 ;  /* 0x0000180b0400d986 */ /* 0x0007e2000c101124 */
[----:B------:R-:W-:Y:S05]  /*2a00*/  @P2 BRA `(.L_x_62) ;  /* 0x00000000000c2947 */ /* 0x000fea0003800000 */
[----:B------:R-:W5:Y:S02]  /*2a10*/  LDG.E.U8 R98, desc[UR36][R2.64+0x19] ;  /* 0x0000192402627981 */ /* 0x000f64000c1e1100 */
[----:B-----5:R-:W-:-:S05]  /*2a20*/  PRMT R10, R98, 0x8880, RZ ;  /* 0x00008880620a7816 */ /* 0x020fca00000000ff */
[----:B------:R-:W-:-:S07]  /*2a30*/  IMAD R13, R10, R89, RZ ;  /* 0x000000590a0d7224 */ /* 0x000fce00078e02ff */
.L_x_62:
[----:B------:R-:W-:Y:S05]  /*2a40*/  BSYNC B1 ;  /* 0x0000000000017941 */ /* 0x000fea0003800000 */
.L_x_61:
        /* <DEDUP_REMOVED lines=11> */
.L_x_64:
[----:B------:R-:W-:Y:S05]  /*2b00*/  BSYNC B1 ;  /* 0x0000000000017941 */ /* 0x000fea0003800000 */
.L_x_63:
[----:B---3--:R-:W-:Y:S01]  /*2b10*/  @!P4 IMAD R11, R38, R88, R13 ;  /* 0x00000058260bc224 */ /* 0x008fe200078e020d */
[----:B------:R-:W-:Y:S04]  /*2b20*/  BSSY B1, `(.L_x_65) ;  /* 0x0000006000017945 */ /* 0x000fe80003800000 */
[----:B------:R3:W-:Y:S01]  /*2b30*/  @!P4 STG.E.U8 desc[UR36][R6.64+0x18], R11 ;  /* 0x0000180b0600c986 */ /* 0x0007e2000c101124 */
[----:B------:R-:W-:Y:S05]  /*2b40*/  @P3 BRA `(.L_x_66) ;  /* 0x00000000000c3947 */ /* 0x000fea0003800000 */
[----:B------:R-:W5:Y:S02]  /*2b50*/  LDG.E.U8 R98, desc[UR36][R8.64+0x19] ;  /* 0x0000192408627981 */ /* 0x000f64000c1e1100 */
[----:B-----5:R-:W-:-:S05]  /*2b60*/  PRMT R10, R98, 0x8880, RZ ;  /* 0x00008880620a7816 */ /* 0x020fca00000000ff */
[----:B------:R-:W-:-:S07]  /*2b70*/  IMAD R13, R10, R89, RZ ;  /* 0x000000590a0d7224 */ /* 0x000fce00078e02ff */
.L_x_66:
[----:B------:R-:W-:Y:S05]  /*2b80*/  BSYNC B1 ;  /* 0x0000000000017941 */ /* 0x000fea0003800000 */
.L_x_65:
[----:B------:R-:W-:Y:S01]  /*2b90*/  @!P3 IMAD R39, R39, R88, R13 ;  /* 0x000000582727b224 */ /* 0x000fe200078e020d */
[----:B------:R-:W-:Y:S04]  /*2ba0*/  BSSY B1, `(.L_x_67) ;  /* 0x0000006000017945 */ /* 0x000fe80003800000 */
[----:B------:R0:W-:Y:S01]  /*2bb0*/  @!P3 STG.E.U8 desc[UR36][R6.64+0x19], R39 ;  /* 0x000019270600b986 */ /* 0x0001e2000c101124 */
[----:B------:R-:W-:Y:S05]  /*2bc0*/  @P5 BRA `(.L_x_68) ;  /* 0x00000000000c5947 */ /* 0x000fea0003800000 */
[----:B------:R-:W5:Y:S02]  /*2bd0*/  LDG.E.U8 R98, desc[UR36][R2.64+0x20] ;  /* 0x0000202402627981 */ /* 0x000f64000c1e1100 */
[----:B-----5:R-:W-:-:S05]  /*2be0*/  PRMT R10, R98, 0x8880, RZ ;  /* 0x00008880620a7816 */ /* 0x020fca00000000ff */
[----:B------:R-:W-:-:S07]  /*2bf0*/  IMAD R13, R10, R89, RZ ;  /* 0x000000590a0d7224 */ /* 0x000fce00078e02ff */
.L_x_68:
[----:B------:R-:W-:Y:S05]  /*2c00*/  BSYNC B1 ;  /* 0x0000000000017941 */ /* 0x000fea0003800000 */
.L_x_67:
[----:B---3--:R-:W-:Y:S01]  /*2c10*/  @!P5 IMAD R11, R40, R88, R13 ;  /* 0x00000058280bd224 */ /* 0x008fe200078e020d */
[----:B------:R-:W-:Y:S04]  /*2c20*/  BSSY B1, `(.L_x_69) ;  /* 0x0000006000017945 */ /* 0x000fe80003800000 */
[----:B------:R3:W-:Y:S01]  /*2c30*/  @!P5 STG.E.U8 desc[UR36][R4.64+0x20], R11 ;  /* 0x0000200b0400d986 */ /* 0x0007e2000c101124 */
[----:B------:R-:W-:Y:S05]  /*2c40*/  @P2 BRA `(.L_x_70) ;  /* 0x00000000000c2947 */ /* 0x000fea0003800000 */
[----:B------:R-:W5:Y:S02]  /*2c50*/  LDG.E.U8 R98, desc[UR36][R2.64+0x21] ;  /* 0x0000212402627981 */ /* 0x000f64000c1e1100 */
[----:B-----5:R-:W-:-:S05]  /*2c60*/  PRMT R10, R98, 0x8880, RZ ;  /* 0x00008880620a7816 */ /* 0x020fca00000000ff */
[----:B------:R-:W-:-:S07]  /*2c70*/  IMAD R13, R10, R89, RZ ;  /* 0x000000590a0d7224 */ /* 0x000fce00078e02ff */
.L_x_70:
[----:B------:R-:W-:Y:S05]  /*2c80*/  BSYNC B1 ;  /* 0x0000000000017941 */ /* 0x000fea0003800000 */
.L_x_69:
        /* <DEDUP_REMOVED lines=11> */
.L_x_72:
[----:B------:R-:W-:Y:S05]  /*2d40*/  BSYNC B1 ;  /* 0x0000000000017941 */ /* 0x000fea0003800000 */
.L_x_71:
[----:B---3--:R-:W-:Y:S01]  /*2d50*/  @!P4 IMAD R11, R42, R88, R13 ;  /* 0x000000582a0bc224 */ /* 0x008fe200078e020d */
[----:B------:R-:W-:Y:S04]  /*2d60*/  BSSY B1, `(.L_x_73) ;  /* 0x0000006000017945 */ /* 0x000fe80003800000 */
[----:B------:R3:W-:Y:S01]  /*2d70*/  @!P4 STG.E.U8 desc[UR36][R6.64+0x20], R11 ;  /* 0x0000200b0600c986 */ /* 0x0007e2000c101124 */
[----:B------:R-:W-:Y:S05]  /*2d80*/  @P3 BRA `(.L_x_74) ;  /* 0x00000000000c3947 */ /* 0x000fea0003800000 */
[----:B------:R-:W5:Y:S02]  /*2d90*/  LDG.E.U8 R98, desc[UR36][R8.64+0x21] ;  /* 0x0000212408627981 */ /* 0x000f64000c1e1100 */
[----:B-----5:R-:W-:-:S05]  /*2da0*/  PRMT R10, R98, 0x8880, RZ ;  /* 0x00008880620a7816 */ /* 0x020fca00000000ff */
[----:B------:R-:W-:-:S07]  /*2db0*/  IMAD R13, R10, R89, RZ ;  /* 0x000000590a0d7224 */ /* 0x000fce00078e02ff */
.L_x_74:
[----:B------:R-:W-:Y:S05]  /*2dc0*/  BSYNC B1 ;  /* 0x0000000000017941 */ /* 0x000fea0003800000 */
.L_x_73:
[----:B------:R-:W-:Y:S01]  /*2dd0*/  @!P3 IMAD R43, R43, R88, R13 ;  /* 0x000000582b2bb224 */ /* 0x000fe200078e020d */
[----:B------:R-:W-:Y:S04]  /*2de0*/  BSSY B1, `(.L_x_75) ;  /* 0x0000006000017945 */ /* 0x000fe80003800000 */
[----:B------:R0:W-:Y:S01]  /*2df0*/  @!P3 STG.E.U8 desc[UR36][R6.64+0x21], R43 ;  /* 0x0000212b0600b986 */ /* 0x0001e2000c101124 */
[----:B------:R-:W-:Y:S05]  /*2e00*/  @P5 BRA `(.L_x_76) ;  /* 0x00000000000c5947 */ /* 0x000fea0003800000 */
[----:B------:R-:W5:Y:S02]  /*2e10*/  LDG.E.U8 R98, desc[UR36][R2.64+0x28] ;  /* 0x0000282402627981 */ /* 0x000f64000c1e1100 */
[----:B-----5:R-:W-:-:S05]  /*2e20*/  PRMT R10, R98, 0x8880, RZ ;  /* 0x00008880620a7816 */ /* 0x020fca00000000ff */
[----:B------:R-:W-:-:S07]  /*2e30*/  IMAD R13, R10, R89, RZ ;  /* 0x000000590a0d7224 */ /* 0x000fce00078e02ff */
.L_x_76:
[----:B------:R-:W-:Y:S05]  /*2e40*/  BSYNC B1 ;  /* 0x0000000000017941 */ /* 0x000fea0003800000 */
.L_x_75:
[----:B---3--:R-:W-:Y:S01]  /*2e50*/  @!P5 IMAD R11, R44, R88, R13 ;  /* 0x000000582c0bd224 */ /* 0x008fe200078e020d */
[----:B------:R-:W-:Y:S04]  /*2e60*/  BSSY B1, `(.L_x_77) ;  /* 0x0000006000017945 */ /* 0x000fe80003800000 */
[----:B------:R3:W-:Y:S01]  /*2e70*/  @!P5 STG.E.U8 desc[UR36][R4.64+0x28], R11 ;  /* 0x0000280b0400d986 */ /* 0x0007e2000c101124 */
[----:B------:R-:W-:Y:S05]  /*2e80*/  @P2 BRA `(.L_x_78) ;  /* 0x00000000000c2947 */ /* 0x000fea0003800000 */
[----:B------:R-:W5:Y:S02]  /*2e90*/  LDG.E.U8 R98, desc[UR36][R2.64+0x29] ;  /* 0x0000292402627981 */ /* 0x000f64000c1e1100 */
[----:B-----5:R-:W-:-:S05]  /*2ea0*/  PRMT R10, R98, 0x8880, RZ ;  /* 0x00008880620a7816 */ /* 0x020fca00000000ff */
[----:B------:R-:W-:-:S07]  /*2eb0*/  IMAD R13, R10, R89, RZ ;  /* 0x000000590a0d7224 */ /* 0x000fce00078e02ff */
.L_x_78:
[----:B------:R-:W-:Y:S05]  /*2ec0*/  BSYNC B1 ;  /* 0x0000000000017941 */ /* 0x000fea0003800000 */
.L_x_77:
        /* <DEDUP_REMOVED lines=11> */
.L_x_80:
[----:B------:R-:W-:Y:S05]  /*2f80*/  BSYNC B1 ;  /* 0x0000000000017941 */ /* 0x000fea0003800000 */
.L_x_79:
[----:B---3--:R-:W-:Y:S01]  /*2f90*/  @!P4 IMAD R11, R46, R88, R13 ;  /* 0x000000582e0bc224 */ /* 0x008fe200078e020d */
[----:B------:R-:W-:Y:S04]  /*2fa0*/  BSSY B1, `(.L_x_81) ;  /* 0x0000006000017945 */ /* 0x000fe80003800000 */
[----:B------:R3:W-:Y:S01]  /*2fb0*/  @!P4 STG.E.U8 desc[UR36][R6.64+0x28], R11 ;  /* 0x0000280b0600c986 */ /* 0x0007e2000c101124 */
[----:B------:R-:W-:Y:S05]  /*2fc0*/  @P3 BRA `(.L_x_82) ;  /* 0x00000000000c3947 */ /* 0x000fea0003800000 */
[----:B------:R-:W5:Y:S02]  /*2fd0*/  LDG.E.U8 R98, desc[UR36][R8.64+0x29] ;  /* 0x0000292408627981 */ /* 0x000f64000c1e1100 */
[----:B-----5:R-:W-:-:S05]  /*2fe0*/  PRMT R10, R98, 0x8880, RZ ;  /* 0x00008880620a7816 */ /* 0x020fca00000000ff */
[----:B------:R-:W-:-:S07]  /*2ff0*/  IMAD R13, R10, R89, RZ ;  /* 0x000000590a0d7224 */ /* 0x000fce00078e02ff */
.L_x_82:
[----:B------:R-:W-:Y:S05]  /*3000*/  BSYNC B1 ;  /* 0x0000000000017941 */ /* 0x000fea0003800000 */
.L_x_81:
[----:B------:R-:W-:Y:S01]  /*3010*/  @!P3 IMAD R47, R47, R88, R13 ;  /* 0x000000582f2fb224 */ /* 0x000fe200078e020d */
[----:B------:R-:W-:Y:S04]  /*3020*/  BSSY B1, `(.L_x_83) ;  /* 0x0000006000017945 */ /* 0x000fe80003800000 */
[----:B------:R0:W-:Y:S01]  /*3030*/  @!P3 STG.E.U8 desc[UR36][R6.64+0x29], R47 ;  /* 0x0000292f0600b986 */ /* 0x0001e2000c101124 */
[----:B------:R-:W-:Y:S05]  /*3040*/  @P5 BRA `(.L_x_84) ;  /* 0x00000000000c5947 */ /* 0x000fea0003800000 */
[----:B------:R-:W5:Y:S02]  /*3050*/  LDG.E.U8 R98, desc[UR36][R2.64+0x30] ;  /* 0x0000302402627981 */ /* 0x000f64000c1e1100 */
[----:B-----5:R-:W-:-:S05]  /*3060*/  PRMT R10, R98, 0x8880, RZ ;  /* 0x00008880620a7816 */ /* 0x020fca00000000ff */
[----:B------:R-:W-:-:S07]  /*3070*/  IMAD R13, R10, R89, RZ ;  /* 0x000000590a0d7224 */ /* 0x000fce00078e02ff */
.L_x_84:
[----:B------:R-:W-:Y:S05]  /*3080*/  BSYNC B1 ;  /* 0x0000000000017941 */ /* 0x000fea0003800000 */
.L_x_83:
[----:B---3--:R-:W-:Y:S01]  /*3090*/  @!P5 IMAD R11, R48, R88, R13 ;  /* 0x00000058300bd224 */ /* 0x008fe200078e020d */
[----:B------:R-:W-:Y:S04]  /*30a0*/  BSSY B1, `(.L_x_85) ;  /* 0x0000006000017945 */ /* 0x000fe80003800000 */
[----:B------:R3:W-:Y:S01]  /*30b0*/  @!P5 STG.E.U8 desc[UR36][R4.64+0x30], R11 ;  /* 0x0000300b0400d986 */ /* 0x0007e2000c101124 */
[----:B------:R-:W-:Y:S05]  /*30c0*/  @P2 BRA `(.L_x_86) ;  /* 0x00000000000c2947 */ /* 0x000fea0003800000 */
[----:B------:R-:W5:Y:S02]  /*30d0*/  LDG.E.U8 R98, desc[UR36][R2.64+0x31] ;  /* 0x0000312402627981 */ /* 0x000f64000c1e1100 */
[----:B-----5:R-:W-:-:S05]  /*30e0*/  PRMT R10, R98, 0x8880, RZ ;  /* 0x00008880620a7816 */ /* 0x020fca00000000ff */
[----:B------:R-:W-:-:S07]  /*30f0*/  IMAD R13, R10, R89, RZ ;  /* 0x000000590a0d7224 */ /* 0x000fce00078e02ff */
.L_x_86:
[----:B------:R-:W-:Y:S05]  /*3100*/  BSYNC B1 ;  /* 0x0000000000017941 */ /* 0x000fea0003800000 */
.L_x_85:
        /* <DEDUP_REMOVED lines=11> */
.L_x_88:
[----:B------:R-:W-:Y:S05]  /*31c0*/  BSYNC B1 ;  /* 0x0000000000017941 */ /* 0x000fea0003800000 */
.L_x_87:
[----:B---3--:R-:W-:Y:S01]  /*31d0*/  @!P4 IMAD R11, R50, R88, R13 ;  /* 0x00000058320bc224 */ /* 0x008fe200078e020d */
[----:B------:R-:W-:Y:S04]  /*31e0*/  BSSY B1, `(.L_x_89) ;  /* 0x0000006000017945 */ /* 0x000fe80003800000 */
[----:B------:R3:W-:Y:S01]  /*31f0*/  @!P4 STG.E.U8 desc[UR36][R6.64+0x30], R11 ;  /* 0x0000300b0600c986 */ /* 0x0007e2000c101124 */
[----:B------:R-:W-:Y:S05]  /*3200*/  @P3 BRA `(.L_x_90) ;  /* 0x00000000000c3947 */ /* 0x000fea0003800000 */
[----:B------:R-:W5:Y:S02]  /*3210*/  LDG.E.U8 R98, desc[UR36][R8.64+0x31] ;  /* 0x0000312408627981 */ /* 0x000f64000c1e1100 */
[----:B-----5:R-:W-:-:S05]  /*3220*/  PRMT R10, R98, 0x8880, RZ ;  /* 0x00008880620a7816 */ /* 0x020fca00000000ff */
[----:B------:R-:W-:-:S07]  /*3230*/  IMAD R13, R10, R89, RZ ;  /* 0x000000590a0d7224 */ /* 0x000fce00078e02ff */
.L_x_90:
[----:B------:R-:W-:Y:S05]  /*3240*/  BSYNC B1 ;  /* 0x0000000000017941 */ /* 0x000fea0003800000 */
.L_x_89:
[----:B------:R-:W-:Y:S01]  /*3250*/  @!P3 IMAD R51, R51, R88, R13 ;  /* 0x000000583333b224 */ /* 0x000fe200078e020d */
[----:B------:R-:W-:Y:S04]  /*3260*/  BSSY B1, `(.L_x_91) ;  /* 0x0000006000017945 */ /* 0x000fe80003800000 */
[----:B------:R0:W-:Y:S01]  /*3270*/  @!P3 STG.E.U8 desc[UR36][R6.64+0x31], R51 ;  /* 0x000031330600b986 */ /* 0x0001e2000c101124 */
[----:B------:R-:W-:Y:S05]  /*3280*/  @P5 BRA `(.L_x_92) ;  /* 0x00000000000c5947 */ /* 0x000fea0003800000 */
[----:B------:R-:W5:Y:S02]  /*3290*/  LDG.E.U8 R98, desc[UR36][R2.64+0x38] ;  /* 0x0000382402627981 */ /* 0x000f64000c1e1100 */
[----:B-----5:R-:W-:-:S05]  /*32a0*/  PRMT R10, R98, 0x8880, RZ ;  /* 0x00008880620a7816 */ /* 0x020fca00000000ff */
[----:B------:R-:W-:-:S07]  /*32b0*/  IMAD R13, R10, R89, RZ ;  /* 0x000000590a0d7224 */ /* 0x000fce00078e02ff */
.L_x_92:
[----:B------:R-:W-:Y:S05]  /*32c0*/  BSYNC B1 ;  /* 0x0000000000017941 */ /* 0x000fea0003800000 */
.L_x_91:
[----:B---3--:R-:W-:Y:S01]  /*32d0*/  @!P5 IMAD R11, R52, R88, R13 ;  /* 0x00000058340bd224 */ /* 0x008fe200078e020d */
[----:B------:R-:W-:Y:S04]  /*32e0*/  BSSY B1, `(.L_x_93) ;  /* 0x0000006000017945 */ /* 0x000fe80003800000 */
[----:B------:R3:W-:Y:S01]  /*32f0*/  @!P5 STG.E.U8 desc[UR36][R4.64+0x38], R11 ;  /* 0x0000380b0400d986 */ /* 0x0007e2000c101124 */
[----:B------:R-:W-:Y:S05]  /*3300*/  @P2 BRA `(.L_x_94) ;  /* 0x00000000000c2947 */ /* 0x000fea0003800000 */
[----:B------:R-:W5:Y:S02]  /*3310*/  LDG.E.U8 R98, desc[UR36][R2.64+0x39] ;  /* 0x0000392402627981 */ /* 0x000f64000c1e1100 */
[----:B-----5:R-:W-:-:S05]  /*3320*/  PRMT R10, R98, 0x8880, RZ ;  /* 0x00008880620a7816 */ /* 0x020fca00000000ff */
[----:B------:R-:W-:-:S07]  /*3330*/  IMAD R13, R10, R89, RZ ;  /* 0x000000590a0d7224 */ /* 0x000fce00078e02ff */
.L_x_94:
[----:B------:R-:W-:Y:S05]  /*3340*/  BSYNC B1 ;  /* 0x0000000000017941 */ /* 0x000fea0003800000 */
.L_x_93:
        /* <DEDUP_REMOVED lines=11> */
.L_x_96:
[----:B------:R-:W-:Y:S05]  /*3400*/  BSYNC B1 ;  /* 0x0000000000017941 */ /* 0x000fea0003800000 */
.L_x_95:
[----:B---3--:R-:W-:Y:S01]  /*3410*/  @!P4 IMAD R11, R54, R88, R13 ;  /* 0x00000058360bc224 */ /* 0x008fe200078e020d */
[----:B------:R-:W-:Y:S04]  /*3420*/  BSSY B1, `(.L_x_97) ;  /* 0x0000006000017945 */ /* 0x000fe80003800000 */
[----:B------:R3:W-:Y:S01]  /*3430*/  @!P4 STG.E.U8 desc[UR36][R6.64+0x38], R11 ;  /* 0x0000380b0600c986 */ /* 0x0007e2000c101124 */
[----:B------:R-:W-:Y:S05]  /*3440*/  @P3 BRA `(.L_x_98) ;  /* 0x00000000000c3947 */ /* 0x000fea0003800000 */
[----:B------:R-:W5:Y:S02]  /*3450*/  LDG.E.U8 R98, desc[UR36][R8.64+0x39] ;  /* 0x0000392408627981 */ /* 0x000f64000c1e1100 */
[----:B-----5:R-:W-:-:S05]  /*3460*/  PRMT R10, R98, 0x8880, RZ ;  /* 0x00008880620a7816 */ /* 0x020fca00000000ff */
[----:B------:R-:W-:-:S07]  /*3470*/  IMAD R13, R10, R89, RZ ;  /* 0x000000590a0d7224 */ /* 0x000fce00078e02ff */
.L_x_98:
[----:B------:R-:W-:Y:S05]  /*3480*/  BSYNC B1 ;  /* 0x0000000000017941 */ /* 0x000fea0003800000 */
.L_x_97:
[----:B------:R-:W-:Y:S01]  /*3490*/  @!P3 IMAD R55, R55, R88, R13 ;  /* 0x000000583737b224 */ /* 0x000fe200078e020d */
[----:B------:R-:W-:Y:S04]  /*34a0*/  BSSY B1, `(.L_x_99) ;  /* 0x0000006000017945 */ /* 0x000fe80003800000 */
[----:B------:R0:W-:Y:S01]  /*34b0*/  @!P3 STG.E.U8 desc[UR36][R6.64+0x39], R55 ;  /* 0x000039370600b986 */ /* 0x0001e2000c101124 */
[----:B------:R-:W-:Y:S05]  /*34c0*/  @P5 BRA `(.L_x_100) ;  /* 0x00000000000c5947 */ /* 0x000fea0003800000 */
[----:B------:R-:W5:Y:S02]  /*34d0*/  LDG.E.U8 R98, desc[UR36][R2.64+0x40] ;  /* 0x0000402402627981 */ /* 0x000f64000c1e1100 */
[----:B-----5:R-:W-:-:S05]  /*34e0*/  PRMT R10, R98, 0x8880, RZ ;  /* 0x00008880620a7816 */ /* 0x020fca00000000ff */
[----:B------:R-:W-:-:S07]  /*34f0*/  IMAD R13, R10, R89, RZ ;  /* 0x000000590a0d7224 */ /* 0x000fce00078e02ff */
.L_x_100:
[----:B------:R-:W-:Y:S05]  /*3500*/  BSYNC B1 ;  /* 0x0000000000017941 */ /* 0x000fea0003800000 */
.L_x_99:
[----:B---3--:R-:W-:Y:S01]  /*3510*/  @!P5 IMAD R11, R56, R88, R13 ;  /* 0x00000058380bd224 */ /* 0x008fe200078e020d */
[----:B------:R-:W-:Y:S04]  /*3520*/  BSSY B1, `(.L_x_101) ;  /* 0x0000006000017945 */ /* 0x000fe80003800000 */
[----:B------:R3:W-:Y:S01]  /*3530*/  @!P5 STG.E.U8 desc[UR36][R4.64+0x40], R11 ;  /* 0x0000400b0400d986 */ /* 0x0007e2000c101124 */
[----:B------:R-:W-:Y:S05]  /*3540*/  @P2 BRA `(.L_x_102) ;  /* 0x00000000000c2947 */ /* 0x000fea0003800000 */
[----:B------:R-:W5:Y:S02]  /*3550*/  LDG.E.U8 R98, desc[UR36][R2.64+0x41] ;  /* 0x0000412402627981 */ /* 0x000f64000c1e1100 */
[----:B-----5:R-:W-:-:S05]  /*3560*/  PRMT R10, R98, 0x8880, RZ ;  /* 0x00008880620a7816 */ /* 0x020fca00000000ff */
[----:B------:R-:W-:-:S07]  /*3570*/  IMAD R13, R10, R89, RZ ;  /* 0x000000590a0d7224 */ /* 0x000fce00078e02ff */
.L_x_102:
[----:B------:R-:W-:Y:S05]  /*3580*/  BSYNC B1 ;  /* 0x0000000000017941 */ /* 0x000fea0003800000 */
.L_x_101:
        /* <DEDUP_REMOVED lines=11> */
.L_x_104:
[----:B------:R-:W-:Y:S05]  /*3640*/  BSYNC B1 ;  /* 0x0000000000017941 */ /* 0x000fea0003800000 */
.L_x_103:
[----:B---3--:R-:W-:Y:S01]  /*3650*/  @!P4 IMAD R11, R58, R88, R13 ;  /* 0x000000583a0bc224 */ /* 0x008fe200078e020d */
[----:B------:R-:W-:Y:S04]  /*3660*/  BSSY B1, `(.L_x_105) ;  /* 0x0000006000017945 */ /* 0x000fe80003800000 */
[----:B------:R3:W-:Y:S01]  /*3670*/  @!P4 STG.E.U8 desc[UR36][R6.64+0x40], R11 ;  /* 0x0000400b0600c986 */ /* 0x0007e2000c101124 */
[----:B------:R-:W-:Y:S05]  /*3680*/  @P3 BRA `(.L_x_106) ;  /* 0x00000000000c3947 */ /* 0x000fea0003800000 */
[----:B------:R-:W5:Y:S02]  /*3690*/  LDG.E.U8 R98, desc[UR36][R8.64+0x41] ;  /* 0x0000412408627981 */ /* 0x000f64000c1e1100 */
[----:B-----5:R-:W-:-:S05]  /*36a0*/  PRMT R10, R98, 0x8880, RZ ;  /* 0x00008880620a7816 */ /* 0x020fca00000000ff */
[----:B------:R-:W-:-:S07]  /*36b0*/  IMAD R13, R10, R89, RZ ;  /* 0x000000590a0d7224 */ /* 0x000fce00078e02ff */
.L_x_106:
[----:B------:R-:W-:Y:S05]  /*36c0*/  BSYNC B1 ;  /* 0x0000000000017941 */ /* 0x000fea0003800000 */
.L_x_105:
[----:B------:R-:W-:Y:S01]  /*36d0*/  @!P3 IMAD R59, R59, R88, R13 ;  /* 0x000000583b3bb224 */ /* 0x000fe200078e020d */
[----:B------:R-:W-:Y:S04]  /*36e0*/  BSSY B1, `(.L_x_107) ;  /* 0x0000006000017945 */ /* 0x000fe80003800000 */
[----:B------:R0:W-:Y:S01]  /*36f0*/  @!P3 STG.E.U8 desc[UR36][R6.64+0x41], R59 ;  /* 0x0000413b0600b986 */ /* 0x0001e2000c101124 */
[----:B------:R-:W-:Y:S05]  /*3700*/  @P5 BRA `(.L_x_108) ;  /* 0x00000000000c5947 */ /* 0x000fea0003800000 */
[----:B------:R-:W5:Y:S02]  /*3710*/  LDG.E.U8 R98, desc[UR36][R2.64+0x48] ;  /* 0x0000482402627981 */ /* 0x000f64000c1e1100 */
[----:B-----5:R-:W-:-:S05]  /*3720*/  PRMT R10, R98, 0x8880, RZ ;  /* 0x00008880620a7816 */ /* 0x020fca00000000ff */
[----:B------:R-:W-:-:S07]  /*3730*/  IMAD R13, R10, R89, RZ ;  /* 0x000000590a0d7224 */ /* 0x000fce00078e02ff */
.L_x_108:
[----:B------:R-:W-:Y:S05]  /*3740*/  BSYNC B1 ;  /* 0x0000000000017941 */ /* 0x000fea0003800000 */
.L_x_107:
[----:B---3--:R-:W-:Y:S01]  /*3750*/  @!P5 IMAD R11, R60, R88, R13 ;  /* 0x000000583c0bd224 */ /* 0x008fe200078e020d */
[----:B------:R-:W-:Y:S04]  /*3760*/  BSSY B1, `(.L_x_109) ;  /* 0x0000006000017945 */ /* 0x000fe80003800000 */
[----:B------:R3:W-:Y:S01]  /*3770*/  @!P5 STG.E.U8 desc[UR36][R4.64+0x48], R11 ;  /* 0x0000480b0400d986 */ /* 0x0007e2000c101124 */
[----:B------:R-:W-:Y:S05]  /*3780*/  @P2 BRA `(.L_x_110) ;  /* 0x00000000000c2947 */ /* 0x000fea0003800000 */
[----:B------:R-:W5:Y:S02]  /*3790*/  LDG.E.U8 R98, desc[UR36][R2.64+0x49] ;  /* 0x0000492402627981 */ /* 0x000f64000c1e1100 */
[----:B-----5:R-:W-:-:S05]  /*37a0*/  PRMT R10, R98, 0x8880, RZ ;  /* 0x00008880620a7816 */ /* 0x020fca00000000ff */
[----:B------:R-:W-:-:S07]  /*37b0*/  IMAD R13, R10, R89, RZ ;  /* 0x000000590a0d7224 */ /* 0x000fce00078e02ff */
.L_x_110:
[----:B------:R-:W-:Y:S05]  /*37c0*/  BSYNC B1 ;  /* 0x0000000000017941 */ /* 0x000fea0003800000 */
.L_x_109:
        /* <DEDUP_REMOVED lines=11> */
.L_x_112:
[----:B------:R-:W-:Y:S05]  /*3880*/  BSYNC B1 ;  /* 0x0000000000017941 */ /* 0x000fea0003800000 */
.L_x_111:
[----:B---3--:R-:W-:Y:S01]  /*3890*/  @!P4 IMAD R11, R62, R88, R13 ;  /* 0x000000583e0bc224 */ /* 0x008fe200078e020d */
[----:B------:R-:W-:Y:S04]  /*38a0*/  BSSY B1, `(.L_x_113) ;  /* 0x0000006000017945 */ /* 0x000fe80003800000 */
[----:B------:R3:W-:Y:S01]  /*38b0*/  @!P4 STG.E.U8 desc[UR36][R6.64+0x48], R11 ;  /* 0x0000480b0600c986 */ /* 0x0007e2000c101124 */
[----:B------:R-:W-:Y:S05]  /*38c0*/  @P3 BRA `(.L_x_114) ;  /* 0x00000000000c3947 */ /* 0x000fea0003800000 */
[----:B------:R-:W5:Y:S02]  /*38d0*/  LDG.E.U8 R98, desc[UR36][R8.64+0x49] ;  /* 0x0000492408627981 */ /* 0x000f64000c1e1100 */
[----:B-----5:R-:W-:-:S05]  /*38e0*/  PRMT R10, R98, 0x8880, RZ ;  /* 0x00008880620a7816 */ /* 0x020fca00000000ff */
[----:B------:R-:W-:-:S07]  /*38f0*/  IMAD R13, R10, R89, RZ ;  /* 0x000000590a0d7224 */ /* 0x000fce00078e02ff */
.L_x_114:
[----:B------:R-:W-:Y:S05]  /*3900*/  BSYNC B1 ;  /* 0x0000000000017941 */ /* 0x000fea0003800000 */
.L_x_113:
[----:B------:R-:W-:Y:S01]  /*3910*/  @!P3 IMAD R63, R63, R88, R13 ;  /* 0x000000583f3fb224 */ /* 0x000fe200078e020d */
[----:B------:R-:W-:Y:S04]  /*3920*/  BSSY B1, `(.L_x_115) ;  /* 0x0000006000017945 */ /* 0x000fe80003800000 */
[----:B------:R0:W-:Y:S01]  /*3930*/  @!P3 STG.E.U8 desc[UR36][R6.64+0x49], R63 ;  /* 0x0000493f0600b986 */ /* 0x0001e2000c101124 */
[----:B------:R-:W-:Y:S05]  /*3940*/  @P5 BRA `(.L_x_116) ;  /* 0x00000000000c5947 */ /* 0x000fea0003800000 */
[----:B------:R-:W5:Y:S02]  /*3950*/  LDG.E.U8 R98, desc[UR36][R2.64+0x50] ;  /* 0x0000502402627981 */ /* 0x000f64000c1e1100 */
[----:B-----5:R-:W-:-:S05]  /*3960*/  PRMT R10, R98, 0x8880, RZ ;  /* 0x00008880620a7816 */ /* 0x020fca00000000ff */
[----:B------:R-:W-:-:S07]  /*3970*/  IMAD R13, R10, R89, RZ ;  /* 0x000000590a0d7224 */ /* 0x000fce00078e02ff */
.L_x_116:
[----:B------:R-:W-:Y:S05]  /*3980*/  BSYNC B1 ;  /* 0x0000000000017941 */ /* 0x000fea0003800000 */
.L_x_115:
[----:B---3--:R-:W-:Y:S01]  /*3990*/  @!P5 IMAD R11, R64, R88, R13 ;  /* 0x00000058400bd224 */ /* 0x008fe200078e020d */
[----:B------:R-:W-:Y:S04]  /*39a0*/  BSSY B1, `(.L_x_117) ;  /* 0x0000006000017945 */ /* 0x000fe80003800000 */
[----:B------:R3:W-:Y:S01]  /*39b0*/  @!P5 STG.E.U8 desc[UR36][R4.64+0x50], R11 ;  /* 0x0000500b0400d986 */ /* 0x0007e2000c101124 */
[----:B------:R-:W-:Y:S05]  /*39c0*/  @P2 BRA `(.L_x_118) ;  /* 0x00000000000c2947 */ /* 0x000fea0003800000 */
[----:B------:R-:W5:Y:S02]  /*39d0*/  LDG.E.U8 R98, desc[UR36][R2.64+0x51] ;  /* 0x0000512402627981 */ /* 0x000f64000c1e1100 */
[----:B-----5:R-:W-:-:S05]  /*39e0*/  PRMT R10, R98, 0x8880, RZ ;  /* 0x00008880620a7816 */ /* 0x020fca00000000ff */
[----:B------:R-:W-:-:S07]  /*39f0*/  IMAD R13, R10, R89, RZ ;  /* 0x000000590a0d7224 */ /* 0x000fce00078e02ff */
.L_x_118:
[----:B------:R-:W-:Y:S05]  /*3a00*/  BSYNC B1 ;  /* 0x0000000000017941 */ /* 0x000fea0003800000 */
.L_x_117:
        /* <DEDUP_REMOVED lines=11> */
.L_x_120:
[----:B------:R-:W-:Y:S05]  /*3ac0*/  BSYNC B1 ;  /* 0x0000000000017941 */ /* 0x000fea0003800000 */
.L_x_119:
[----:B---3--:R-:W-:Y:S01]  /*3ad0*/  @!P4 IMAD R11, R66, R88, R13 ;  /* 0x00000058420bc224 */ /* 0x008fe200078e020d */
[----:B------:R-:W-:Y:S04]  /*3ae0*/  BSSY B1, `(.L_x_121) ;  /* 0x0000006000017945 */ /* 0x000fe80003800000 */
[----:B------:R3:W-:Y:S01]  /*3af0*/  @!P4 STG.E.U8 desc[UR36][R6.64+0x50], R11 ;  /* 0x0000500b0600c986 */ /* 0x0007e2000c101124 */
[----:B------:R-:W-:Y:S05]  /*3b00*/  @P3 BRA `(.L_x_122) ;  /* 0x00000000000c3947 */ /* 0x000fea0003800000 */
[----:B------:R-:W5:Y:S02]  /*3b10*/  LDG.E.U8 R98, desc[UR36][R8.64+0x51] ;  /* 0x0000512408627981 */ /* 0x000f64000c1e1100 */
[----:B-----5:R-:W-:-:S05]  /*3b20*/  PRMT R10, R98, 0x8880, RZ ;  /* 0x00008880620a7816 */ /* 0x020fca00000000ff */
[----:B------:R-:W-:-:S07]  /*3b30*/  IMAD R13, R10, R89, RZ ;  /* 0x000000590a0d7224 */ /* 0x000fce00078e02ff */
.L_x_122:
[----:B------:R-:W-:Y:S05]  /*3b40*/  BSYNC B1 ;  /* 0x0000000000017941 */ /* 0x000fea0003800000 */
.L_x_121:
[----:B------:R-:W-:Y:S01]  /*3b50*/  @!P3 IMAD R67, R67, R88, R13 ;  /* 0x000000584343b224 */ /* 0x000fe200078e020d */
[----:B------:R-:W-:Y:S04]  /*3b60*/  BSSY B1, `(.L_x_123) ;  /* 0x0000006000017945 */ /* 0x000fe80003800000 */
[----:B------:R0:W-:Y:S01]  /*3b70*/  @!P3 STG.E.U8 desc[UR36][R6.64+0x51], R67 ;  /* 0x000051430600b986 */ /* 0x0001e2000c101124 */
[----:B------:R-:W-:Y:S05]  /*3b80*/  @P5 BRA `(.L_x_124) ;  /* 0x00000000000c5947 */ /* 0x000fea0003800000 */
[----:B------:R-:W5:Y:S02]  /*3b90*/  LDG.E.U8 R98, desc[UR36][R2.64+0x58] ;  /* 0x0000582402627981 */ /* 0x000f64000c1e1100 */
[----:B-----5:R-:W-:-:S05]  /*3ba0*/  PRMT R10, R98, 0x8880, RZ ;  /* 0x00008880620a7816 */ /* 0x020fca00000000ff */
[----:B------:R-:W-:-:S07]  /*3bb0*/  IMAD R13, R10, R89, RZ ;  /* 0x000000590a0d7224 */ /* 0x000fce00078e02ff */
.L_x_124:
[----:B------:R-:W-:Y:S05]  /*3bc0*/  BSYNC B1 ;  /* 0x0000000000017941 */ /* 0x000fea0003800000 */
.L_x_123:
[----:B---3--:R-:W-:Y:S01]  /*3bd0*/  @!P5 IMAD R11, R68, R88, R13 ;  /* 0x00000058440bd224 */ /* 0x008fe200078e020d */
[----:B------:R-:W-:Y:S04]  /*3be0*/  BSSY B1, `(.L_x_125) ;  /* 0x0000006000017945 */ /* 0x000fe80003800000 */
[----:B------:R3:W-:Y:S01]  /*3bf0*/  @!P5 STG.E.U8 desc[UR36][R4.64+0x58], R11 ;  /* 0x0000580b0400d986 */ /* 0x0007e2000c101124 */
[----:B------:R-:W-:Y:S05]  /*3c00*/  @P2 BRA `(.L_x_126) ;  /* 0x00000000000c2947 */ /* 0x000fea0003800000 */
[----:B------:R-:W5:Y:S02]  /*3c10*/  LDG.E.U8 R98, desc[UR36][R2.64+0x59] ;  /* 0x0000592402627981 */ /* 0x000f64000c1e1100 */
[----:B-----5:R-:W-:-:S05]  /*3c20*/  PRMT R10, R98, 0x8880, RZ ;  /* 0x00008880620a7816 */ /* 0x020fca00000000ff */
[----:B------:R-:W-:-:S07]  /*3c30*/  IMAD R13, R10, R89, RZ ;  /* 0x000000590a0d7224 */ /* 0x000fce00078e02ff */
.L_x_126:
[----:B------:R-:W-:Y:S05]  /*3c40*/  BSYNC B1 ;  /* 0x0000000000017941 */ /* 0x000fea0003800000 */
.L_x_125:
        /* <DEDUP_REMOVED lines=11> */
.L_x_128:
[----:B------:R-:W-:Y:S05]  /*3d00*/  BSYNC B1 ;  /* 0x0000000000017941 */ /* 0x000fea0003800000 */
.L_x_127:
[----:B---3--:R-:W-:Y:S01]  /*3d10*/  @!P4 IMAD R11, R70, R88, R13 ;  /* 0x00000058460bc224 */ /* 0x008fe200078e020d */
[----:B------:R-:W-:Y:S04]  /*3d20*/  BSSY B1, `(.L_x_129) ;  /* 0x0000006000017945 */ /* 0x000fe80003800000 */
[----:B------:R3:W-:Y:S01]  /*3d30*/  @!P4 STG.E.U8 desc[UR36][R6.64+0x58], R11 ;  /* 0x0000580b0600c986 */ /* 0x0007e2000c101124 */
[----:B------:R-:W-:Y:S05]  /*3d40*/  @P3 BRA `(.L_x_130) ;  /* 0x00000000000c3947 */ /* 0x000fea0003800000 */
[----:B------:R-:W5:Y:S02]  /*3d50*/  LDG.E.U8 R98, desc[UR36][R8.64+0x59] ;  /* 0x0000592408627981 */ /* 0x000f64000c1e1100 */
[----:B-----5:R-:W-:-:S05]  /*3d60*/  PRMT R10, R98, 0x8880, RZ ;  /* 0x00008880620a7816 */ /* 0x020fca00000000ff */
[----:B------:R-:W-:-:S07]  /*3d70*/  IMAD R13, R10, R89, RZ ;  /* 0x000000590a0d7224 */ /* 0x000fce00078e02ff */
.L_x_130:
[----:B------:R-:W-:Y:S05]  /*3d80*/  BSYNC B1 ;  /* 0x0000000000017941 */ /* 0x000fea0003800000 */
.L_x_129:
[----:B------:R-:W-:Y:S01]  /*3d90*/  @!P3 IMAD R71, R71, R88, R13 ;  /* 0x000000584747b224 */ /* 0x000fe200078e020d */
[----:B------:R-:W-:Y:S04]  /*3da0*/  BSSY B1, `(.L_x_131) ;  /* 0x0000006000017945 */ /* 0x000fe80003800000 */
[----:B------:R0:W-:Y:S01]  /*3db0*/  @!P3 STG.E.U8 desc[UR36][R6.64+0x59], R71 ;  /* 0x000059470600b986 */ /* 0x0001e2000c101124 */
[----:B------:R-:W-:Y:S05]  /*3dc0*/  @P5 BRA `(.L_x_132) ;  /* 0x00000000000c5947 */ /* 0x000fea0003800000 */
[----:B------:R-:W5:Y:S02]  /*3dd0*/  LDG.E.U8 R98, desc[UR36][R2.64+0x60] ;  /* 0x0000602402627981 */ /* 0x000f64000c1e1100 */
[----:B-----5:R-:W-:-:S05]  /*3de0*/  PRMT R10, R98, 0x8880, RZ ;  /* 0x00008880620a7816 */ /* 0x020fca00000000ff */
[----:B------:R-:W-:-:S07]  /*3df0*/  IMAD R13, R10, R89, RZ ;  /* 0x000000590a0d7224 */ /* 0x000fce00078e02ff */
.L_x_132:
[----:B------:R-:W-:Y:S05]  /*3e00*/  BSYNC B1 ;  /* 0x0000000000017941 */ /* 0x000fea0003800000 */
.L_x_131:
[----:B---3--:R-:W-:Y:S01]  /*3e10*/  @!P5 IMAD R11, R72, R88, R13 ;  /* 0x00000058480bd224 */ /* 0x008fe200078e020d */
[----:B------:R-:W-:Y:S04]  /*3e20*/  BSSY B1, `(.L_x_133) ;  /* 0x0000006000017945 */ /* 0x000fe80003800000 */
[----:B------:R3:W-:Y:S01]  /*3e30*/  @!P5 STG.E.U8 desc[UR36][R4.64+0x60], R11 ;  /* 0x0000600b0400d986 */ /* 0x0007e2000c101124 */
[----:B------:R-:W-:Y:S05]  /*3e40*/  @P2 BRA `(.L_x_134) ;  /* 0x00000000000c2947 */ /* 0x000fea0003800000 */
[----:B------:R-:W5:Y:S02]  /*3e50*/  LDG.E.U8 R98, desc[UR36][R2.64+0x61] ;  /* 0x0000612402627981 */ /* 0x000f64000c1e1100 */
[----:B-----5:R-:W-:-:S05]  /*3e60*/  PRMT R10, R98, 0x8880, RZ ;  /* 0x00008880620a7816 */ /* 0x020fca00000000ff */
[----:B------:R-:W-:-:S07]  /*3e70*/  IMAD R13, R10, R89, RZ ;  /* 0x000000590a0d7224 */ /* 0x000fce00078e02ff */
.L_x_134:
[----:B------:R-:W-:Y:S05]  /*3e80*/  BSYNC B1 ;  /* 0x0000000000017941 */ /* 0x000fea0003800000 */
.L_x_133:
        /* <DEDUP_REMOVED lines=11> */
.L_x_136:
[----:B------:R-:W-:Y:S05]  /*3f40*/  BSYNC B1 ;  /* 0x0000000000017941 */ /* 0x000fea0003800000 */
.L_x_135:
[----:B---3--:R-:W-:Y:S01]  /*3f50*/  @!P4 IMAD R11, R74, R88, R13 ;  /* 0x000000584a0bc224 */ /* 0x008fe200078e020d */
[----:B------:R-:W-:Y:S04]  /*3f60*/  BSSY B1, `(.L_x_137) ;  /* 0x0000006000017945 */ /* 0x000fe80003800000 */
[----:B------:R3:W-:Y:S01]  /*3f70*/  @!P4 STG.E.U8 desc[UR36][R6.64+0x60], R11 ;  /* 0x0000600b0600c986 */ /* 0x0007e2000c101124 */
[----:B------:R-:W-:Y:S05]  /*3f80*/  @P3 BRA `(.L_x_138) ;  /* 0x00000000000c3947 */ /* 0x000fea0003800000 */
[----:B------:R-:W5:Y:S02]  /*3f90*/  LDG.E.U8 R98, desc[UR36][R8.64+0x61] ;  /* 0x0000612408627981 */ /* 0x000f64000c1e1100 */
[----:B-----5:R-:W-:-:S05]  /*3fa0*/  PRMT R10, R98, 0x8880, RZ ;  /* 0x00008880620a7816 */ /* 0x020fca00000000ff */
[----:B------:R-:W-:-:S07]  /*3fb0*/  IMAD R13, R10, R89, RZ ;  /* 0x000000590a0d7224 */ /* 0x000fce00078e02ff */
.L_x_138:
[----:B------:R-:W-:Y:S05]  /*3fc0*/  BSYNC B1 ;  /* 0x0000000000017941 */ /* 0x000fea0003800000 */
.L_x_137:
[----:B------:R-:W-:Y:S01]  /*3fd0*/  @!P3 IMAD R75, R75, R88, R13 ;  /* 0x000000584b4bb224 */ /* 0x000fe200078e020d */
[----:B------:R-:W-:Y:S04]  /*3fe0*/  BSSY B1, `(.L_x_139) ;  /* 0x0000006000017945 */ /* 0x000fe80003800000 */
[----:B------:R0:W-:Y:S01]  /*3ff0*/  @!P3 STG.E.U8 desc[UR36][R6.64+0x61], R75 ;  /* 0x0000614b0600b986 */ /* 0x0001e2000c101124 */
[----:B------:R-:W-:Y:S05]  /*4000*/  @P5 BRA `(.L_x_140) ;  /* 0x00000000000c5947 */ /* 0x000fea0003800000 */
[----:B------:R-:W5:Y:S02]  /*4010*/  LDG.E.U8 R98, desc[UR36][R2.64+0x68] ;  /* 0x0000682402627981 */ /* 0x000f64000c1e1100 */
[----:B-----5:R-:W-:-:S05]  /*4020*/  PRMT R10, R98, 0x8880, RZ ;  /* 0x00008880620a7816 */ /* 0x020fca00000000ff */
[----:B------:R-:W-:-:S07]  /*4030*/  IMAD R13, R10, R89, RZ ;  /* 0x000000590a0d7224 */ /* 0x000fce00078e02ff */
.L_x_140:
[----:B------:R-:W-:Y:S05]  /*4040*/  BSYNC B1 ;  /* 0x0000000000017941 */ /* 0x000fea0003800000 */
.L_x_139:
[----:B---3--:R-:W-:Y:S01]  /*4050*/  @!P5 IMAD R11, R76, R88, R13 ;  /* 0x000000584c0bd224 */ /* 0x008fe200078e020d */
[----:B------:R-:W-:Y:S04]  /*4060*/  BSSY B1, `(.L_x_141) ;  /* 0x0000006000017945 */ /* 0x000fe80003800000 */
[----:B------:R3:W-:Y:S01]  /*4070*/  @!P5 STG.E.U8 desc[UR36][R4.64+0x68], R11 ;  /* 0x0000680b0400d986 */ /* 0x0007e2000c101124 */
[----:B------:R-:W-:Y:S05]  /*4080*/  @P2 BRA `(.L_x_142) ;  /* 0x00000000000c2947 */ /* 0x000fea0003800000 */
[----:B------:R-:W5:Y:S02]  /*4090*/  LDG.E.U8 R98, desc[UR36][R2.64+0x69] ;  /* 0x0000692402627981 */ /* 0x000f64000c1e1100 */
[----:B-----5:R-:W-:-:S05]  /*40a0*/  PRMT R10, R98, 0x8880, RZ ;  /* 0x00008880620a7816 */ /* 0x020fca00000000ff */
[----:B------:R-:W-:-:S07]  /*40b0*/  IMAD R13, R10, R89, RZ ;  /* 0x000000590a0d7224 */ /* 0x000fce00078e02ff */
.L_x_142:
[----:B------:R-:W-:Y:S05]  /*40c0*/  BSYNC B1 ;  /* 0x0000000000017941 */ /* 0x000fea0003800000 */
.L_x_141:
        /* <DEDUP_REMOVED lines=11> */
.L_x_144:
[----:B------:R-:W-:Y:S05]  /*4180*/  BSYNC B1 ;  /* 0x0000000000017941 */ /* 0x000fea0003800000 */
.L_x_143:
[----:B---3--:R-:W-:Y:S01]  /*4190*/  @!P4 IMAD R11, R78, R88, R13 ;  /* 0x000000584e0bc224 */ /* 0x008fe200078e020d */
[----:B------:R-:W-:Y:S04]  /*41a0*/  BSSY B1, `(.L_x_145) ;  /* 0x0000006000017945 */ /* 0x000fe80003800000 */
[----:B------:R3:W-:Y:S01]  /*41b0*/  @!P4 STG.E.U8 desc[UR36][R6.64+0x68], R11 ;  /* 0x0000680b0600c986 */ /* 0x0007e2000c101124 */
[----:B------:R-:W-:Y:S05]  /*41c0*/  @P3 BRA `(.L_x_146) ;  /* 0x00000000000c3947 */ /* 0x000fea0003800000 */
[----:B------:R-:W5:Y:S02]  /*41d0*/  LDG.E.U8 R98, desc[UR36][R8.64+0x69] ;  /* 0x0000692408627981 */ /* 0x000f64000c1e1100 */
[----:B-----5:R-:W-:-:S05]  /*41e0*/  PRMT R10, R98, 0x8880, RZ ;  /* 0x00008880620a7816 */ /* 0x020fca00000000ff */
[----:B------:R-:W-:-:S07]  /*41f0*/  IMAD R13, R10, R89, RZ ;  /* 0x000000590a0d7224 */ /* 0x000fce00078e02ff */
.L_x_146:
[----:B------:R-:W-:Y:S05]  /*4200*/  BSYNC B1 ;  /* 0x0000000000017941 */ /* 0x000fea0003800000 */
.L_x_145:
[----:B------:R-:W-:Y:S01]  /*4210*/  @!P3 IMAD R79, R79, R88, R13 ;  /* 0x000000584f4fb224 */ /* 0x000fe200078e020d */
[----:B------:R-:W-:Y:S04]  /*4220*/  BSSY B1, `(.L_x_147) ;  /* 0x0000006000017945 */ /* 0x000fe80003800000 */
[----:B------:R0:W-:Y:S01]  /*4230*/  @!P3 STG.E.U8 desc[UR36][R6.64+0x69], R79 ;  /* 0x0000694f0600b986 */ /* 0x0001e2000c101124 */
[----:B------:R-:W-:Y:S05]  /*4240*/  @P5 BRA `(.L_x_148) ;  /* 0x00000000000c5947 */ /* 0x000fea0003800000 */
[----:B------:R-:W5:Y:S02]  /*4250*/  LDG.E.U8 R98, desc[UR36][R2.64+0x70] ;  /* 0x0000702402627981 */ /* 0x000f64000c1e1100 */
[----:B-----5:R-:W-:-:S05]  /*4260*/  PRMT R10, R98, 0x8880, RZ ;  /* 0x00008880620a7816 */ /* 0x020fca00000000ff */
[----:B------:R-:W-:-:S07]  /*4270*/  IMAD R13, R10, R89, RZ ;  /* 0x000000590a0d7224 */ /* 0x000fce00078e02ff */
.L_x_148:
[----:B------:R-:W-:Y:S05]  /*4280*/  BSYNC B1 ;  /* 0x0000000000017941 */ /* 0x000fea0003800000 */
.L_x_147:
[----:B---3--:R-:W-:Y:S01]  /*4290*/  @!P5 IMAD R11, R80, R88, R13 ;  /* 0x00000058500bd224 */ /* 0x008fe200078e020d */
[----:B------:R-:W-:Y:S04]  /*42a0*/  BSSY B1, `(.L_x_149) ;  /* 0x0000006000017945 */ /* 0x000fe80003800000 */
[----:B------:R3:W-:Y:S01]  /*42b0*/  @!P5 STG.E.U8 desc[UR36][R4.64+0x70], R11 ;  /* 0x0000700b0400d986 */ /* 0x0007e2000c101124 */
[----:B------:R-:W-:Y:S05]  /*42c0*/  @P2 BRA `(.L_x_150) ;  /* 0x00000000000c2947 */ /* 0x000fea0003800000 */
[----:B------:R-:W5:Y:S02]  /*42d0*/  LDG.E.U8 R98, desc[UR36][R2.64+0x71] ;  /* 0x0000712402627981 */ /* 0x000f64000c1e1100 */
[----:B-----5:R-:W-:-:S05]  /*42e0*/  PRMT R10, R98, 0x8880, RZ ;  /* 0x00008880620a7816 */ /* 0x020fca00000000ff */
[----:B------:R-:W-:-:S07]  /*42f0*/  IMAD R13, R10, R89, RZ ;  /* 0x000000590a0d7224 */ /* 0x000fce00078e02ff */
.L_x_150:
[----:B------:R-:W-:Y:S05]  /*4300*/  BSYNC B1 ;  /* 0x0000000000017941 */ /* 0x000fea0003800000 */
.L_x_149:
[C---:B------:R-:W-:Y:S01]  /*4310*/  ISETP.LT.OR P4, PT, R0.reuse, 0x71, !P0 ;  /* 0x000000710000780c */ /* 0x040fe20004781670 */
[----:B------:R-:W-:Y:S01]  /*4320*/  @!P2 IMAD R81, R81, R88, R13 ;  /* 0x000000585151a224 */ /* 0x000fe200078e020d */
[----:B------:R-:W-:Y:S01]  /*4330*/  BSSY B1, `(.L_x_151) ;  /* 0x000000a000017945 */ /* 0x000fe20003800000 */
[C---:B------:R-:W-:Y:S02]  /*4340*/  ISETP.LT.OR P3, PT, R0.reuse, 0x72, !P0 ;  /* 0x000000720000780c */ /* 0x040fe40004761670 */
[C---:B------:R-:W-:Y:S01]  /*4350*/  ISETP.LT.OR P5, PT, R0.reuse, 0x79, !P0 ;  /* 0x000000790000780c */ /* 0x040fe200047a1670 */
[----:B------:R0:W-:Y:S01]  /*4360*/  @!P2 STG.E.U8 desc[UR36][R4.64+0x71], R81 ;  /* 0x000071510400a986 */ /* 0x0001e2000c101124 */
[C---:B------:R-:W-:Y:S02]  /*4370*/  ISETP.LT.OR P2, PT, R0.reuse, 0x79, !P1 ;  /* 0x000000790000780c */ /* 0x040fe40004f41670 */
[----:B------:R-:W-:-:S04]  /*4380*/  ISETP.LT.OR P1, PT, R0, 0x7a, !P1 ;  /* 0x0000007a0000780c */ /* 0x000fc80004f21670 */
[----:B------:R-:W-:Y:S09]  /*4390*/  @P4 BRA `(.L_x_152) ;  /* 0x00000000000c4947 */ /* 0x000ff20003800000 */
[----:B------:R-:W5:Y:S02]  /*43a0*/  LDG.E.U8 R98, desc[UR36][R8.64+0x70] ;  /* 0x0000702408627981 */ /* 0x000f64000c1e1100 */
[----:B-----5:R-:W-:-:S05]  /*43b0*/  PRMT R10, R98, 0x8880, RZ ;  /* 0x00008880620a7816 */ /* 0x020fca00000000ff */
[----:B------:R-:W-:-:S07]  /*43c0*/  IMAD R13, R10, R89, RZ ;  /* 0x000000590a0d7224 */ /* 0x000fce00078e02ff */
.L_x_152:
[----:B------:R-:W-:Y:S05]  /*43d0*/  BSYNC B1 ;  /* 0x0000000000017941 */ /* 0x000fea0003800000 */
.L_x_151:
[----:B---3--:R-:W-:Y:S01]  /*43e0*/  @!P4 IMAD R11, R82, R88, R13 ;  /* 0x00000058520bc224 */ /* 0x008fe200078e020d */
[----:B------:R-:W-:Y:S04]  /*43f0*/  BSSY B1, `(.L_x_153) ;  /* 0x0000006000017945 */ /* 0x000fe80003800000 */
[----:B------:R3:W-:Y:S01]  /*4400*/  @!P4 STG.E.U8 desc[UR36][R6.64+0x70], R11 ;  /* 0x0000700b0600c986 */ /* 0x0007e2000c101124 */
[----:B------:R-:W-:Y:S05]  /*4410*/  @P3 BRA `(.L_x_154) ;  /* 0x00000000000c3947 */ /* 0x000fea0003800000 */
[----:B------:R-:W5:Y:S02]  /*4420*/  LDG.E.U8 R98, desc[UR36][R8.64+0x71] ;  /* 0x0000712408627981 */ /* 0x000f64000c1e1100 */
[----:B-----5:R-:W-:-:S05]  /*4430*/  PRMT R10, R98, 0x8880, RZ ;  /* 0x00008880620a7816 */ /* 0x020fca00000000ff */
[----:B------:R-:W-:-:S07]  /*4440*/  IMAD R13, R10, R89, RZ ;  /* 0x000000590a0d7224 */ /* 0x000fce00078e02ff */
.L_x_154:
[----:B------:R-:W-:Y:S05]  /*4450*/  BSYNC B1 ;  /* 0x0000000000017941 */ /* 0x000fea0003800000 */
.L_x_153:
[----:B------:R-:W-:Y:S01]  /*4460*/  @!P3 IMAD R83, R83, R88, R13 ;  /* 0x000000585353b224 */ /* 0x000fe200078e020d */
[----:B------:R-:W-:Y:S04]  /*4470*/  BSSY B1, `(.L_x_155) ;  /* 0x0000006000017945 */ /* 0x000fe80003800000 */
[----:B------:R0:W-:Y:S01]  /*4480*/  @!P3 STG.E.U8 desc[UR36][R6.64+0x71], R83 ;  /* 0x000071530600b986 */ /* 0x0001e2000c101124 */
[----:B------:R-:W-:Y:S05]  /*4490*/  @P2 BRA `(.L_x_156) ;  /* 0x00000000000c2947 */ /* 0x000fea0003800000 */
[----:B------:R-:W5:Y:S02]  /*44a0*/  LDG.E.U8 R98, desc[UR36][R2.64+0x78] ;  /* 0x0000782402627981 */ /* 0x000f64000c1e1100 */
[----:B-----5:R-:W-:-:S05]  /*44b0*/  PRMT R10, R98, 0x8880, RZ ;  /* 0x00008880620a7816 */ /* 0x020fca00000000ff */
[----:B------:R-:W-:-:S07]  /*44c0*/  IMAD R13, R10, R89, RZ ;  /* 0x000000590a0d7224 */ /* 0x000fce00078e02ff */
.L_x_156:
[----:B------:R-:W-:Y:S05]  /*44d0*/  BSYNC B1 ;  /* 0x0000000000017941 */ /* 0x000fea0003800000 */
.L_x_155:
[----:B---3--:R-:W-:Y:S01]  /*44e0*/  @!P2 IMAD R11, R84, R88, R13 ;  /* 0x00000058540ba224 */ /* 0x008fe200078e020d */
[----:B------:R-:W-:Y:S04]  /*44f0*/  BSSY B1, `(.L_x_157) ;  /* 0x0000006000017945 */ /* 0x000fe80003800000 */
[----:B------:R3:W-:Y:S01]  /*4500*/  @!P2 STG.E.U8 desc[UR36][R4.64+0x78], R11 ;  /* 0x0000780b0400a986 */ /* 0x0007e2000c101124 */
[----:B------:R-:W-:Y:S05]  /*4510*/  @P1 BRA `(.L_x_158) ;  /* 0x00000000000c1947 */ /* 0x000fea0003800000 */
[----:B------:R-:W5:Y:S02]  /*4520*/  LDG.E.U8 R98, desc[UR36][R2.64+0x79] ;  /* 0x0000792402627981 */ /* 0x000f64000c1e1100 */
[----:B-----5:R-:W-:-:S05]  /*4530*/  PRMT R10, R98, 0x8880, RZ ;  /* 0x00008880620a7816 */ /* 0x020fca00000000ff */
[----:B------:R-:W-:-:S07]  /*4540*/  IMAD R13, R10, R89, RZ ;  /* 0x000000590a0d7224 */ /* 0x000fce00078e02ff */
.L_x_158:
[----:B------:R-:W-:Y:S05]  /*4550*/  BSYNC B1 ;  /* 0x0000000000017941 */ /* 0x000fea0003800000 */
.L_x_157:
[----:B------:R-:W-:Y:S01]  /*4560*/  @!P1 IMAD R85, R85, R88, R13 ;  /* 0x0000005855559224 */ /* 0x000fe200078e020d */
[----:B------:R-:W-:Y:S04]  /*4570*/  BSSY B1, `(.L_x_159) ;  /* 0x0000006000017945 */ /* 0x000fe80003800000 */
[----:B------:R0:W-:Y:S01]  /*4580*/  @!P1 STG.E.U8 desc[UR36][R4.64+0x79], R85 ;  /* 0x0000795504009986 */ /* 0x0001e2000c101124 */
[----:B------:R-:W-:Y:S05]  /*4590*/  @P5 BRA `(.L_x_160) ;  /* 0x00000000000c5947 */ /* 0x000fea0003800000 */
[----:B------:R-:W0:Y:S02]  /*45a0*/  LDG.E.U8 R98, desc[UR36][R8.64+0x78] ;  /* 0x0000782408627981 */ /* 0x000e24000c1e1100 */
[----:B0-----:R-:W-:-:S05]  /*45b0*/  PRMT R2, R98, 0x8880, RZ ;  /* 0x0000888062027816 */ /* 0x001fca00000000ff */
[----:B------:R-:W-:-:S07]  /*45c0*/  IMAD R13, R2, R89, RZ ;  /* 0x00000059020d7224 */ /* 0x000fce00078e02ff */
.L_x_160:
[----:B------:R-:W-:Y:S05]  /*45d0*/  BSYNC B1 ;  /* 0x0000000000017941 */ /* 0x000fea0003800000 */
.L_x_159:
[----:B0-----:R-:W-:Y:S01]  /*45e0*/  @!P5 IMAD R3, R86, R88, R13 ;  /* 0x000000585603d224 */ /* 0x001fe200078e020d */
[----:B------:R-:W-:Y:S01]  /*45f0*/  ISETP.LT.OR P0, PT, R0, 0x7a, !P0 ;  /* 0x0000007a0000780c */ /* 0x000fe20004701670 */
[----:B------:R-:W-:Y:S03]  /*4600*/  BSSY B1, `(.L_x_161) ;  /* 0x0000006000017945 */ /* 0x000fe60003800000 */
[----:B------:R0:W-:Y:S09]  /*4610*/  @!P5 STG.E.U8 desc[UR36][R6.64+0x78], R3 ;  /* 0x000078030600d986 */ /* 0x0001f2000c101124 */
[----:B------:R-:W-:Y:S05]  /*4620*/  @P0 BRA `(.L_x_162) ;  /* 0x00000000000c0947 */ /* 0x000fea0003800000 */
[----:B------:R-:W5:Y:S02]  /*4630*/  LDG.E.U8 R98, desc[UR36][R8.64+0x79] ;  /* 0x0000792408627981 */ /* 0x000f64000c1e1100 */
[----:B-----5:R-:W-:-:S05]  /*4640*/  PRMT R0, R98, 0x8880, RZ ;  /* 0x0000888062007816 */ /* 0x020fca00000000ff */
[----:B------:R-:W-:-:S07]  /*4650*/  IMAD R13, R0, R89, RZ ;  /* 0x00000059000d7224 */ /* 0x000fce00078e02ff */
.L_x_162:
[----:B------:R-:W-:Y:S05]  /*4660*/  BSYNC B1 ;  /* 0x0000000000017941 */ /* 0x000fea0003800000 */
.L_x_161:
[----:B------:R-:W-:Y:S01]  /*4670*/  IMAD R13, R87, R88, R13 ;  /* 0x00000058570d7224 */ /* 0x000fe200078e020d */
[----:B------:R-:W-:Y:S06]  /*4680*/  @P0 BRA `(.L_x_163) ;  /* 0x0000000c00100947 */ /* 0x000fec0003800000 */
[----:B------:R0:W-:Y:S01]  /*4690*/  STG.E.U8 desc[UR36][R6.64+0x79], R13 ;  /* 0x0000790d06007986 */ /* 0x0001e2000c101124 */
[----:B------:R-:W-:Y:S05]  /*46a0*/  BRA `(.L_x_163) ;  /* 0x0000000c00087947 */ /* 0x000fea0003800000 */
.L_x_34:
[C---:B------:R-:W-:Y:S02]  /*46b0*/  ISETP.GE.AND P1, PT, R102.reuse, 0x1, PT ;  /* 0x000000016600780c */ /* 0x040fe40003f26270 */
[----:B------:R-:W-:Y:S02]  /*46c0*/  ISETP.GE.AND P0, PT, R102, 0x9, PT ;  /* 0x000000096600780c */ /* 0x000fe40003f06270 */
[C---:B------:R-:W-:Y:S02]  /*46d0*/  ISETP.LT.OR P4, PT, R0.reuse, 0x1, !P1 ;  /* 0x000000010000780c */ /* 0x040fe40004f81670 */
[C---:B------:R-:W-:Y:S02]  /*46e0*/  ISETP.LT.OR P3, PT, R0.reuse, 0x2, !P1 ;  /* 0x000000020000780c */ /* 0x040fe40004f61670 */
[C---:B------:R-:W-:Y:S02]  /*46f0*/  ISETP.LT.OR P2, PT, R0.reuse, 0x1, !P0 ;  /* 0x000000010000780c */ /* 0x040fe40004741670 */
[----:B------:R-:W-:-:S07]  /*4700*/  ISETP.LT.OR P5, PT, R0, 0x2, !P0 ;  /* 0x000000020000780c */ /* 0x000fce00047a1670 */
[-C--:B------:R-:W-:Y:S02]  /*4710*/  @!P4 IMAD R3, R24, R88.reuse, RZ ;  /* 0x000000581803c224 */ /* 0x080fe400078e02ff */
[-C--:B------:R-:W-:Y:S02]  /*4720*/  @!P3 IMAD R25, R25, R88.reuse, RZ ;  /* 0x000000581919b224 */ /* 0x080fe400078e02ff */
[-C--:B------:R-:W-:Y:S01]  /*4730*/  @!P2 IMAD R9, R26, R88.reuse, RZ ;  /* 0x000000581a09a224 */ /* 0x080fe200078e02ff */
[----:B------:R0:W-:Y:S01]  /*4740*/  @!P4 STG.E.U8 desc[UR36][R4.64], R3 ;  /* 0x000000030400c986 */ /* 0x0001e2000c101124 */
[C---:B------:R-:W-:Y:S01]  /*4750*/  ISETP.LT.OR P4, PT, R0.reuse, 0x9, !P1 ;  /* 0x000000090000780c */ /* 0x040fe20004f81670 */
[----:B------:R-:W-:Y:S02]  /*4760*/  @!P5 IMAD R27, R27, R88, RZ ;  /* 0x000000581b1bd224 */ /* 0x000fe400078e02ff */
[----:B------:R-:W-:Y:S01]  /*4770*/  @!P3 STG.E.U8 desc[UR36][R4.64+0x1], R25 ;  /* 0x000001190400b986 */ /* 0x000fe2000c101124 */
[----:B------:R-:W-:-:S03]  /*4780*/  ISETP.LT.OR P3, PT, R0, 0xa, !P1 ;  /* 0x0000000a0000780c */ /* 0x000fc60004f61670 */
[----:B------:R1:W-:Y:S01]  /*4790*/  @!P2 STG.E.U8 desc[UR36][R6.64], R9 ;  /* 0x000000090600a986 */ /* 0x0003e2000c101124 */
[----:B------:R-:W-:-:S03]  /*47a0*/  ISETP.LT.OR P2, PT, R0, 0x9, !P0 ;  /* 0x000000090000780c */ /* 0x000fc60004741670 */
[----:B------:R-:W-:Y:S01]  /*47b0*/  @!P5 STG.E.U8 desc[UR36][R6.64+0x1], R27 ;  /* 0x0000011b0600d986 */ /* 0x000fe2000c101124 */
[----:B------:R-:W-:Y:S01]  /*47c0*/  ISETP.LT.OR P5, PT, R0, 0xa, !P0 ;  /* 0x0000000a0000780c */ /* 0x000fe200047a1670 */
[----:B------:R-:W-:-:S04]  /*47d0*/  @!P4 IMAD R11, R28, R88, RZ ;  /* 0x000000581c0bc224 */ /* 0x000fc800078e02ff */
[-C--:B------:R-:W-:Y:S01]  /*47e0*/  @!P3 IMAD R29, R29, R88.reuse, RZ ;  /* 0x000000581d1db224 */ /* 0x080fe200078e02ff */
[----:B------:R-:W-:Y:S01]  /*47f0*/  @!P4 STG.E.U8 desc[UR36][R4.64+0x8], R11 ;  /* 0x0000080b0400c986 */ /* 0x000fe2000c101124 */
[----:B------:R-:W-:Y:S02]  /*4800*/  ISETP.LT.OR P4, PT, R0, 0x11, !P1 ;  /* 0x000000110000780c */ /* 0x000fe40004f81670 */
[-C--:B0-----:R-:W-:Y:S01]  /*4810*/  @!P2 IMAD R3, R30, R88.reuse, RZ ;  /* 0x000000581e03a224 */ /* 0x081fe200078e02ff */
[----:B------:R-:W-:Y:S01]  /*4820*/  @!P3 STG.E.U8 desc[UR36][R4.64+0x9], R29 ;  /* 0x0000091d0400b986 */ /* 0x000fe2000c101124 */
[C---:B------:R-:W-:Y:S02]  /*4830*/  ISETP.LT.OR P3, PT, R0.reuse, 0x12, !P1 ;  /* 0x000000120000780c */ /* 0x040fe40004f61670 */
[----:B------:R-:W-:Y:S01]  /*4840*/  @!P5 IMAD R31, R31, R88, RZ ;  /* 0x000000581f1fd224 */ /* 0x000fe200078e02ff */
[----:B------:R0:W-:Y:S01]  /*4850*/  @!P2 STG.E.U8 desc[UR36][R6.64+0x8], R3 ;  /* 0x000008030600a986 */ /* 0x0001e2000c101124 */
[----:B------:R-:W-:-:S03]  /*4860*/  ISETP.LT.OR P2, PT, R0, 0x11, !P0 ;  /* 0x000000110000780c */ /* 0x000fc60004741670 */
[----:B------:R-:W-:Y:S01]  /*4870*/  @!P5 STG.E.U8 desc[UR36][R6.64+0x9], R31 ;  /* 0x0000091f0600d986 */ /* 0x000fe2000c101124 */
[----:B------:R-:W-:Y:S01]  /*4880*/  ISETP.LT.OR P5, PT, R0, 0x12, !P0 ;  /* 0x000000120000780c */ /* 0x000fe200047a1670 */
[----:B-1----:R-:W-:-:S04]  /*4890*/  @!P4 IMAD R9, R32, R88, RZ ;  /* 0x000000582009c224 */ /* 0x002fc800078e02ff */
        /* <DEDUP_REMOVED lines=109> */
[----:B------:R1:W-:Y:S01]  /*4f70*/  @!P4 STG.E.U8 desc[UR36][R4.64+0x58], R11 ;  /* 0x0000580b0400c986 */ /* 0x0003e2000c101124 */
        /* <DEDUP_REMOVED lines=13> */
[-C--:B-1----:R-:W-:Y:S01]  /*5050*/  @!P2 IMAD R11, R74, R88.reuse, RZ ;  /* 0x000000584a0ba224 */ /* 0x082fe200078e02ff */
[----:B------:R-:W-:Y:S01]  /*5060*/  @!P3 STG.E.U8 desc[UR36][R4.64+0x61], R73 ;  /* 0x000061490400b986 */ /* 0x000fe2000c101124 */
[C---:B------:R-:W-:Y:S02]  /*5070*/  ISETP.LT.OR P3, PT, R0.reuse, 0x6a, !P1 ;  /* 0x0000006a0000780c */ /* 0x040fe40004f61670 */
[----:B------:R-:W-:Y:S01]  /*5080*/  @!P5 IMAD R75, R75, R88, RZ ;  /* 0x000000584b4bd224 */ /* 0x000fe200078e02ff */
[----:B------:R1:W-:Y:S01]  /*5090*/  @!P2 STG.E.U8 desc[UR36][R6.64+0x60], R11 ;  /* 0x0000600b0600a986 */ /* 0x0003e2000c101124 */
[----:B------:R-:W-:-:S03]  /*50a0*/  ISETP.LT.OR P2, PT, R0, 0x69, !P0 ;  /* 0x000000690000780c */ /* 0x000fc60004741670 */
[----:B------:R-:W-:Y:S01]  /*50b0*/  @!P5 STG.E.U8 desc[UR36][R6.64+0x61], R75 ;  /* 0x0000614b0600d986 */ /* 0x000fe2000c101124 */
[----:B------:R-:W-:Y:S01]  /*50c0*/  ISETP.LT.OR P5, PT, R0, 0x6a, !P0 ;  /* 0x0000006a0000780c */ /* 0x000fe200047a1670 */
[----:B0-----:R-:W-:-:S04]  /*50d0*/  @!P4 IMAD R3, R76, R88, RZ ;  /* 0x000000584c03c224 */ /* 0x001fc800078e02ff */
[-C--:B------:R-:W-:Y:S01]  /*50e0*/  @!P3 IMAD R77, R77, R88.reuse, RZ ;  /* 0x000000584d4db224 */ /* 0x080fe200078e02ff */
[----:B------:R0:W-:Y:S01]  /*50f0*/  @!P4 STG.E.U8 desc[UR36][R4.64+0x68], R3 ;  /* 0x000068030400c986 */ /* 0x0001e2000c101124 */
[----:B------:R-:W-:Y:S02]  /*5100*/  ISETP.LT.OR P4, PT, R0, 0x72, !P1 ;  /* 0x000000720000780c */ /* 0x000fe40004f81670 */
[-C--:B--2---:R-:W-:Y:S01]  /*5110*/  @!P2 IMAD R9, R78, R88.reuse, RZ ;  /* 0x000000584e09a224 */ /* 0x084fe200078e02ff */
[----:B------:R-:W-:Y:S01]  /*5120*/  @!P3 STG.E.U8 desc[UR36][R4.64+0x69], R77 ;  /* 0x0000694d0400b986 */ /* 0x000fe2000c101124 */
[C---:B------:R-:W-:Y:S02]  /*5130*/  ISETP.LT.OR P3, PT, R0.reuse, 0x71, !P1 ;  /* 0x000000710000780c */ /* 0x040fe40004f61670 */
[----:B------:R-:W-:Y:S01]  /*5140*/  @!P5 IMAD R79, R79, R88, RZ ;  /* 0x000000584f4fd224 */ /* 0x000fe200078e02ff */
[----:B------:R-:W-:Y:S01]  /*5150*/  @!P2 STG.E.U8 desc[UR36][R6.64+0x68], R9 ;  /* 0x000068090600a986 */ /* 0x000fe2000c101124 */
[----:B------:R-:W-:-:S03]  /*5160*/  ISETP.LT.OR P2, PT, R0, 0x71, !P0 ;  /* 0x000000710000780c */ /* 0x000fc60004741670 */
[----:B------:R-:W-:Y:S01]  /*5170*/  @!P5 STG.E.U8 desc[UR36][R6.64+0x69], R79 ;  /* 0x0000694f0600d986 */ /* 0x000fe2000c101124 */
[----:B------:R-:W-:Y:S01]  /*5180*/  ISETP.LT.OR P5, PT, R0, 0x79, !P0 ;  /* 0x000000790000780c */ /* 0x000fe200047a1670 */
[----:B------:R-:W-:-:S04]  /*5190*/  @!P4 IMAD R81, R81, R88, RZ ;  /* 0x000000585151c224 */ /* 0x000fc800078e02ff */
[-C--:B-1----:R-:W-:Y:S01]  /*51a0*/  @!P3 IMAD R11, R80, R88.reuse, RZ ;  /* 0x00000058500bb224 */ /* 0x082fe200078e02ff */
[----:B------:R-:W-:Y:S01]  /*51b0*/  @!P4 STG.E.U8 desc[UR36][R4.64+0x71], R81 ;  /* 0x000071510400c986 */ /* 0x000fe2000c101124 */
[C---:B------:R-:W-:Y:S02]  /*51c0*/  ISETP.LT.OR P4, PT, R0.reuse, 0x72, !P0 ;  /* 0x000000720000780c */ /* 0x040fe40004781670 */
[C---:B------:R-:W-:Y:S01]  /*51d0*/  ISETP.LT.OR P0, PT, R0.reuse, 0x7a, !P0 ;  /* 0x0000007a0000780c */ /* 0x040fe20004701670 */
[----:B------:R1:W-:Y:S01]  /*51e0*/  @!P3 STG.E.U8 desc[UR36][R4.64+0x70], R11 ;  /* 0x0000700b0400b986 */ /* 0x0003e2000c101124 */
[----:B------:R-:W-:Y:S01]  /*51f0*/  ISETP.LT.OR P3, PT, R0, 0x79, !P1 ;  /* 0x000000790000780c */ /* 0x000fe20004f61670 */
[----:B0-----:R-:W-:Y:S01]  /*5200*/  @!P2 IMAD R3, R82, R88, RZ ;  /* 0x000000585203a224 */ /* 0x001fe200078e02ff */
[----:B------:R-:W-:-:S04]  /*5210*/  ISETP.LT.OR P1, PT, R0, 0x7a, !P1 ;  /* 0x0000007a0000780c */ /* 0x000fc80004f21670 */
[----:B------:R0:W-:Y:S03]  /*5220*/  @!P2 STG.E.U8 desc[UR36][R6.64+0x70], R3 ;  /* 0x000070030600a986 */ /* 0x0001e6000c101124 */
[-C--:B------:R-:W-:Y:S02]  /*5230*/  @!P4 IMAD R83, R83, R88.reuse, RZ ;  /* 0x000000585353c224 */ /* 0x080fe400078e02ff */
[-C--:B-1----:R-:W-:Y:S02]  /*5240*/  @!P5 IMAD R11, R86, R88.reuse, RZ ;  /* 0x00000058560bd224 */ /* 0x082fe400078e02ff */
[-C--:B------:R-:W-:Y:S01]  /*5250*/  @!P3 IMAD R9, R84, R88.reuse, RZ ;  /* 0x000000585409b224 */ /* 0x080fe200078e02ff */
[----:B------:R0:W-:Y:S01]  /*5260*/  @!P4 STG.E.U8 desc[UR36][R6.64+0x71], R83 ;  /* 0x000071530600c986 */ /* 0x0001e2000c101124 */
[-C--:B------:R-:W-:Y:S02]  /*5270*/  @!P1 IMAD R85, R85, R88.reuse, RZ ;  /* 0x0000005855559224 */ /* 0x080fe400078e02ff */
[----:B------:R-:W-:Y:S01]  /*5280*/  @!P0 IMAD R87, R87, R88, RZ ;  /* 0x0000005857578224 */ /* 0x000fe200078e02ff */
[----:B------:R0:W-:Y:S04]  /*5290*/  @!P3 STG.E.U8 desc[UR36][R4.64+0x78], R9 ;  /* 0x000078090400b986 */ /* 0x0001e8000c101124 */
[----:B------:R0:W-:Y:S04]  /*52a0*/  @!P1 STG.E.U8 desc[UR36][R4.64+0x79], R85 ;  /* 0x0000795504009986 */ /* 0x0001e8000c101124 */
[----:B------:R0:W-:Y:S04]  /*52b0*/  @!P5 STG.E.U8 desc[UR36][R6.64+0x78], R11 ;  /* 0x0000780b0600d986 */ /* 0x0001e8000c101124 */
[----:B------:R0:W-:Y:S02]  /*52c0*/  @!P0 STG.E.U8 desc[UR36][R6.64+0x79], R87 ;  /* 0x0000795706008986 */ /* 0x0001e4000c101124 */
.L_x_163:
[----:B------:R-:W-:Y:S05]  /*52d0*/  BSYNC B0 ;  /* 0x0000000000007941 */ /* 0x000fea0003800000 */
.L_x_33:
[----:B0-----:R-:W2:Y:S01]  /*52e0*/  LDL.64 R2, [R1] ;  /* 0x0000000001027983 */ /* 0x001ea20000100a00 */
[----:B------:R-:W-:Y:S01]  /*52f0*/  ULDC.64 UR4, c[0x0][0x650] ;  /* 0x0001940000047ab9 */ /* 0x000fe20000000a00 */
[----:B------:R0:W-:Y:S01]  /*5300*/  SYNCS.ARRIVE.TRANS64.A1T0 RZ, [R96+UR47], RZ ;  /* 0x000000ff60ff79a7 */ /* 0x0001e2000810002f */
[----:B------:R-:W-:Y:S01]  /*5310*/  PRMT R0, RZ, 0x7610, R0 ;  /* 0x00007610ff007816 */ /* 0x000fe20000000000 */
[----:B------:R-:W-:Y:S02]  /*5320*/  IMAD.MOV.U32 R19, RZ, RZ, -0x1 ;  /* 0xffffffffff137424 */ /* 0x000fe400078e00ff */
[----:B------:R-:W-:Y:S01]  /*5330*/  IMAD.MOV.U32 R22, RZ, RZ, -0x1 ;  /* 0xffffffffff167424 */ /* 0x000fe200078e00ff */
[----:B--2---:R-:W-:-:S04]  /*5340*/  LEA R18, P0, R2, R18, 0x1 ;  /* 0x0000001202127211 */ /* 0x004fc800078008ff */
[----:B------:R-:W-:Y:S01]  /*5350*/  LEA.HI.X R17, R2, R17, R23, 0x1, P0 ;  /* 0x0000001102117211 */ /* 0x000fe200000f0c17 */
[----:B------:R-:W-:Y:S01]  /*5360*/  IMAD.MOV.U32 R2, RZ, RZ, -0x1 ;  /* 0xffffffffff027424 */ /* 0x000fe200078e00ff */
[----:B------:R-:W-:-:S04]  /*5370*/  ISETP.GE.U32.AND P0, PT, R18, UR4, PT ;  /* 0x0000000412007c0c */ /* 0x000fc8000bf06070 */
[----:B------:R-:W-:-:S13]  /*5380*/  ISETP.GE.U32.AND.EX P0, PT, R17, UR5, PT, P0 ;  /* 0x0000000511007c0c */ /* 0x000fda000bf06100 */
[----:B0-----:R-:W-:Y:S05]  /*5390*/  @P0 BRA `(.L_x_164) ;  /* 0x0000000400700947 */ /* 0x001fea0003800000 */
[----:B------:R-:W0:Y:S01]  /*53a0*/  S2R R10, SR_CTAID.X ;  /* 0x00000000000a7919 */ /* 0x000e220000002500 */
[----:B------:R-:W2:Y:S01]  /*53b0*/  LDC.64 R8, c[0x0][0x628] ;  /* 0x00018a00ff087b82 */ /* 0x000ea20000000a00 */
[----:B------:R-:W-:Y:S01]  /*53c0*/  ULDC UR4, c[0x0][0x150] ;  /* 0x0000540000047ab9 */ /* 0x000fe20000000800 */
[----:B----4-:R-:W-:Y:S01]  /*53d0*/  IMAD.MOV.U32 R6, RZ, RZ, R18 ;  /* 0x000000ffff067224 */ /* 0x010fe200078e0012 */
[----:B------:R-:W4:Y:S01]  /*53e0*/  S2R R20, SR_CTAID.Y ;  /* 0x0000000000147919 */ /* 0x000f220000002600 */
[----:B------:R-:W-:-:S04]  /*53f0*/  IMAD.MOV.U32 R7, RZ, RZ, R17 ;  /* 0x000000ffff077224 */ /* 0x000fc800078e0011 */
[----:B-1----:R-:W1:Y:S08]  /*5400*/  LDC R15, c[0x0][0x144] ;  /* 0x00005100ff0f7b82 */ /* 0x002e700000000800 */
[----:B------:R-:W1:Y:S08]  /*5410*/  LDC R0, c[0x0][0x630] ;  /* 0x00018c00ff007b82 */ /* 0x000e700000000800 */
[----:B------:R-:W1:Y:S01]  /*5420*/  LDC.64 R12, c[0x0][0x620] ;  /* 0x00018800ff0c7b82 */ /* 0x000e620000000a00 */
[----:B--2---:R-:W-:-:S04]  /*5430*/  ISETP.NE.U32.AND P0, PT, R8, RZ, PT ;  /* 0x000000ff0800720c */ /* 0x004fc80003f05070 */
[----:B------:R-:W-:Y:S02]  /*5440*/  ISETP.NE.AND.EX P0, PT, R9, RZ, PT, P0 ;  /* 0x000000ff0900720c */ /* 0x000fe40003f05300 */
[----:B0-----:R-:W-:-:S05]  /*5450*/  I2FP.F32.U32 R2, R10 ;  /* 0x0000000a00027245 */ /* 0x001fca0000201000 */
[----:B------:R-:W-:-:S04]  /*5460*/  FMUL R2, R2, UR4 ;  /* 0x0000000402027c20 */ /* 0x000fc80008400000 */
[----:B------:R0:W2:Y:S02]  /*5470*/  F2I.U32.TRUNC.NTZ R14, R2 ;  /* 0x00000002000e7305 */ /* 0x0000a4000020f000 */
[----:B----4-:R-:W-:Y:S05]  /*5480*/  @!P0 BRA `(.L_x_165) ;  /* 0x0000000000288947 */ /* 0x010fea0003800000 */
[----:B------:R-:W4:Y:S02]  /*5490*/  LDC R3, c[0x0][0x634] ;  /* 0x00018d00ff037b82 */ /* 0x000f240000000800 */
[----:B----4-:R-:W-:-:S05]  /*54a0*/  IADD3 R7, P0, R18, R3, RZ ;  /* 0x0000000312077210 */ /* 0x010fca0007f1e0ff */
[----:B---3--:R-:W-:-:S04]  /*54b0*/  IMAD.X R11, RZ, RZ, R17, P0 ;  /* 0x000000ffff0b7224 */ /* 0x008fc800000e0611 */
[----:B0-----:R-:W-:-:S04]  /*54c0*/  IMAD.WIDE.U32 R2, R11, R8, RZ ;  /* 0x000000080b027225 */ /* 0x001fc800078e00ff */
[----:B------:R-:W-:-:S04]  /*54d0*/  IMAD.WIDE.U32 R4, P0, R7, R9, R2 ;  /* 0x0000000907047225 */ /* 0x000fc80007800002 */
[----:B------:R-:W-:-:S04]  /*54e0*/  IMAD.WIDE.U32 R2, R7, R8, RZ ;  /* 0x0000000807027225 */ /* 0x000fc800078e00ff */
[----:B------:R-:W-:Y:S01]  /*54f0*/  IMAD.X R7, RZ, RZ, RZ, P0 ;  /* 0x000000ffff077224 */ /* 0x000fe200000e06ff */
[----:B------:R-:W-:Y:S01]  /*5500*/  IADD3 RZ, P0, R3, R4, RZ ;  /* 0x0000000403ff7210 */ /* 0x000fe20007f1e0ff */
[----:B------:R-:W-:-:S04]  /*5510*/  IMAD.MOV.U32 R6, RZ, RZ, R5 ;  /* 0x000000ffff067224 */ /* 0x000fc800078e0005 */
[----:B------:R-:W-:-:S08]  /*5520*/  IMAD.WIDE.U32.X R6, R11, R9, R6, P0 ;  /* 0x000000090b067225 */ /* 0x000fd000000e0406 */
.L_x_165:
[----:B------:R-:W4:Y:S01]  /*5530*/  LDC.64 R26, c[0x0][0x640] ;  /* 0x00019000ff1a7b82 */ /* 0x000f220000000a00 */
[-C--:B-1-3--:R-:W-:Y:S01]  /*5540*/  SHF.R.U64 R11, R6, R0.reuse, R7 ;  /* 0x00000000060b7219 */ /* 0x08afe20000001207 */
[----:B------:R-:W-:Y:S01]  /*5550*/  IMAD.MOV.U32 R19, RZ, RZ, R17 ;  /* 0x000000ffff137224 */ /* 0x000fe200078e0011 */
[----:B------:R-:W-:Y:S01]  /*5560*/  SHF.R.U32.HI R0, RZ, R0, R7 ;  /* 0x00000000ff007219 */ /* 0x000fe20000011607 */
[----:B--2---:R-:W-:Y:S01]  /*5570*/  IMAD.MOV R14, RZ, RZ, -R14 ;  /* 0x000000ffff0e7224 */ /* 0x004fe200078e0a0e */
[----:B------:R-:W-:Y:S01]  /*5580*/  IADD3 R5, P0, RZ, -R11, RZ ;  /* 0x8000000bff057210 */ /* 0x000fe20007f1e0ff */
[----:B------:R-:W-:Y:S01]  /*5590*/  ULDC UR4, c[0x0][0x154] ;  /* 0x0000550000047ab9 */ /* 0x000fe20000000800 */
[----:B------:R-:W-:Y:S01]  /*55a0*/  IMAD.MOV.U32 R7, RZ, RZ, 0x1 ;  /* 0x00000001ff077424 */ /* 0x000fe200078e00ff */
[----:B------:R-:W1:Y:S01]  /*55b0*/  LDC R4, c[0x0][0x618] ;  /* 0x00018600ff047b82 */ /* 0x000e620000000800 */
[----:B------:R-:W-:Y:S02]  /*55c0*/  IMAD R22, R15, R14, R10 ;  /* 0x0000000e0f167224 */ /* 0x000fe400078e020a */
[----:B------:R-:W-:-:S04]  /*55d0*/  IMAD.X R3, RZ, RZ, ~R0, P0 ;  /* 0x000000ffff037224 */ /* 0x000fc800000e0e00 */
[-C--:B------:R-:W-:Y:S01]  /*55e0*/  IMAD R0, R3, R12.reuse, RZ ;  /* 0x0000000c03007224 */ /* 0x080fe200078e02ff */
[----:B------:R-:W2:Y:S01]  /*55f0*/  LDC R6, c[0x0][0x608] ;  /* 0x00018200ff067b82 */ /* 0x000ea20000000800 */
[----:B0-----:R-:W-:-:S04]  /*5600*/  IMAD.WIDE.U32 R2, R5, R12, R18 ;  /* 0x0000000c05027225 */ /* 0x001fc800078e0012 */
[----:B------:R-:W-:Y:S01]  /*5610*/  IMAD R5, R5, R13, R0 ;  /* 0x0000000d05057224 */ /* 0x000fe200078e0200 */
[----:B------:R-:W-:Y:S02]  /*5620*/  I2FP.F32.U32 R0, R20 ;  /* 0x0000001400007245 */ /* 0x000fe40000201000 */
[----:B------:R-:W0:Y:S01]  /*5630*/  LDC R24, c[0x0][0x658] ;  /* 0x00019600ff187b82 */ /* 0x000e220000000800 */
[----:B------:R-:W-:Y:S01]  /*5640*/  IMAD.IADD R3, R3, 0x1, R5 ;  /* 0x0000000103037824 */ /* 0x000fe200078e0205 */
[----:B----4-:R-:W-:Y:S01]  /*5650*/  ISETP.NE.U32.AND P0, PT, R26, RZ, PT ;  /* 0x000000ff1a00720c */ /* 0x010fe20003f05070 */
[----:B------:R-:W-:Y:S01]  /*5660*/  FMUL R0, R0, UR4 ;  /* 0x0000000400007c20 */ /* 0x000fe20008400000 */
[----:B------:R-:W-:Y:S02]  /*5670*/  IMAD.MOV.U32 R5, RZ, RZ, -0x1 ;  /* 0xffffffffff057424 */ /* 0x000fe400078e00ff */
[----:B------:R-:W-:Y:S01]  /*5680*/  ISETP.NE.AND.EX P0, PT, R27, RZ, PT, P0 ;  /* 0x000000ff1b00720c */ /* 0x000fe20003f05300 */
[----:B------:R3:W4:Y:S01]  /*5690*/  F2I.U32.TRUNC.NTZ R12, R0 ;  /* 0x00000000000c7305 */ /* 0x000722000020f000 */
[----:B------:R-:W3:Y:S01]  /*56a0*/  LDC R15, c[0x0][0x148] ;  /* 0x00005200ff0f7b82 */ /* 0x000ee20000000800 */
[----:B-1----:R-:W-:-:S02]  /*56b0*/  SHF.R.U64 R10, R2, R4, R3 ;  /* 0x00000004020a7219 */ /* 0x002fc40000001203 */
[----:B------:R-:W-:-:S05]  /*56c0*/  SHF.R.U32.HI R3, RZ, R4, R3 ;  /* 0x00000004ff037219 */ /* 0x000fca0000011603 */
[----:B------:R-:W1:Y:S01]  /*56d0*/  LDC R14, c[0x0][0x600] ;  /* 0x00018000ff0e7b82 */ /* 0x000e620000000800 */
[-CC-:B--2---:R-:W-:Y:S02]  /*56e0*/  SHF.R.U64 R8, R10, R6.reuse, R3.reuse ;  /* 0x000000060a087219 */ /* 0x184fe40000001203 */
[----:B------:R-:W-:-:S05]  /*56f0*/  SHF.R.U32.HI R3, RZ, R6, R3 ;  /* 0x00000006ff037219 */ /* 0x000fca0000011603 */
[----:B------:R-:W2:Y:S01]  /*5700*/  LDC R21, c[0x0][0x648] ;  /* 0x00019200ff157b82 */ /* 0x000ea20000000800 */
[-CC-:B0-----:R-:W-:Y:S02]  /*5710*/  SHF.R.U64 R13, R8, R24.reuse, R3.reuse ;  /* 0x00000018080d7219 */ /* 0x181fe40000001203 */
[-C--:B------:R-:W-:Y:S02]  /*5720*/  SHF.L.U32 R5, R5, R24.reuse, RZ ;  /* 0x0000001805057219 */ /* 0x080fe400000006ff */
[-C--:B------:R-:W-:Y:S01]  /*5730*/  SHF.R.U32.HI R3, RZ, R24.reuse, R3 ;  /* 0x00000018ff037219 */ /* 0x080fe20000011603 */
[----:B------:R-:W-:Y:S01]  /*5740*/  IMAD.MOV.U32 R2, RZ, RZ, R13 ;  /* 0x000000ffff027224 */ /* 0x000fe200078e000d */
[----:B------:R-:W-:Y:S01]  /*5750*/  SHF.L.U32 R24, R7, R24, RZ ;  /* 0x0000001807187219 */ /* 0x000fe200000006ff */
[----:B------:R-:W0:Y:S01]  /*5760*/  LDC R25, c[0x0][0x638] ;  /* 0x00018e00ff197b82 */ /* 0x000e220000000800 */
[----:B------:R-:W-:-:S07]  /*5770*/  LOP3.LUT R19, RZ, R5, RZ, 0x33, !PT ;  /* 0x00000005ff137212 */ /* 0x000fce00078e33ff */
[----:B------:R-:W0:Y:S01]  /*5780*/  LDC R28, c[0x0][0x610] ;  /* 0x00018400ff1c7b82 */ /* 0x000e220000000800 */
[----:B----4-:R-:W-:Y:S05]  /*5790*/  @!P0 BRA `(.L_x_166) ;  /* 0x0000000000288947 */ /* 0x010fea0003800000 */
[----:B---3--:R-:W3:Y:S02]  /*57a0*/  LDC R0, c[0x0][0x64c] ;  /* 0x00019300ff007b82 */ /* 0x008ee40000000800 */
[----:B---3--:R-:W-:-:S05]  /*57b0*/  IADD3 R7, P0, R13, R0, RZ ;  /* 0x000000000d077210 */ /* 0x008fca0007f1e0ff */
        /* <DEDUP_REMOVED lines=8> */
.L_x_166:
[----:B------:R-:W4:Y:S01]  /*5840*/  LDC R4, c[0x0][0x65c] ;  /* 0x00019700ff047b82 */ /* 0x000f220000000800 */
[----:B--23--:R-:W-:Y:S01]  /*5850*/  SHF.R.U64 R0, R2, R21, R3 ;  /* 0x0000001502007219 */ /* 0x00cfe20000001203 */
[----:B-1----:R-:W-:Y:S01]  /*5860*/  VIADD R3, R14, 0xffffffff ;  /* 0xffffffff0e037836 */ /* 0x002fe20000000000 */
[----:B------:R-:W-:Y:S01]  /*5870*/  LOP3.LUT R19, R8, R19, RZ, 0xc0, !PT ;  /* 0x0000001308137212 */ /* 0x000fe200078ec0ff */
[----:B------:R-:W-:Y:S02]  /*5880*/  IMAD.MOV R12, RZ, RZ, -R12 ;  /* 0x000000ffff0c7224 */ /* 0x000fe400078e0a0c */
[----:B------:R-:W-:Y:S01]  /*5890*/  IMAD.MOV R2, RZ, RZ, -R0 ;  /* 0x000000ffff027224 */ /* 0x000fe200078e0a00 */
[----:B------:R-:W-:Y:S01]  /*58a0*/  LOP3.LUT R3, R10, R3, RZ, 0xc0, !PT ;  /* 0x000000030a037212 */ /* 0x000fe200078ec0ff */
[----:B------:R-:W-:Y:S02]  /*58b0*/  IMAD R19, R24, R0, R19 ;  /* 0x0000000018137224 */ /* 0x000fe400078e0213 */
[----:B0-----:R-:W-:-:S04]  /*58c0*/  IMAD R0, R2, R25, R13 ;  /* 0x0000001902007224 */ /* 0x001fc800078e020d */
[----:B------:R-:W-:Y:S01]  /*58d0*/  IMAD R2, R0, R14, R3 ;  /* 0x0000000e00027224 */ /* 0x000fe200078e0203 */
[----:B----4-:R-:W-:Y:S01]  /*58e0*/  ISETP.NE.AND P0, PT, R4, 0x1, PT ;  /* 0x000000010400780c */ /* 0x010fe20003f05270 */
[----:B------:R-:W-:-:S05]  /*58f0*/  IMAD.MOV.U32 R4, RZ, RZ, 0x1 ;  /* 0x00000001ff047424 */ /* 0x000fca00078e00ff */
[----:B------:R-:W-:-:S07]  /*5900*/  PRMT R0, R4, 0x7610, R0 ;  /* 0x0000761004007816 */ /* 0x000fce0000000000 */
[----:B------:R-:W-:-:S04]  /*5910*/  @P0 IMAD R22, R15, R12, R20 ;  /* 0x0000000c0f160224 */ /* 0x000fc800078e0214 */
[----:B------:R-:W-:-:S05]  /*5920*/  IMAD R19, R19, R28, R22 ;  /* 0x0000001c13137224 */ /* 0x000fca00078e0216 */
[----:B------:R-:W-:Y:S02]  /*5930*/  SEL R22, R2, R19, !P0 ;  /* 0x0000001302167207 */ /* 0x000fe40004000000 */
[----:B------:R-:W-:Y:S01]  /*5940*/  SEL R19, R19, R2, !P0 ;  /* 0x0000000213137207 */ /* 0x000fe20004000000 */
[----:B------:R-:W-:-:S07]  /*5950*/  IMAD.MOV.U32 R2, RZ, RZ, R11 ;  /* 0x000000ffff027224 */ /* 0x000fce00078e000b */
.L_x_164:
[----:B------:R-:W-:Y:S02]  /*5960*/  LOP3.LUT P0, RZ, R0, 0xff, RZ, 0xc0, !PT ;  /* 0x000000ff00ff7812 */ /* 0x000fe4000780c0ff */
[----:B------:R-:W-:-:S11]  /*5970*/  LOP3.LUT R99, R99, 0x1, RZ, 0x3c, !PT ;  /* 0x0000000163637812 */ /* 0x000fd600078e3cff */
[----:B------:R-:W-:Y:S05]  /*5980*/  @P0 BRA `(.L_x_167) ;  /* 0xffffffbc00400947 */ /* 0x000fea000383ffff */
[----:B------:R-:W-:Y:S05]  /*5990*/  EXIT ;  /* 0x000000000000794d */ /* 0x000fea0003800000 */
.L_x_14:
[----:B------:R-:W-:-:S08]  /*59a0*/  ISETP.NE.AND P0, PT, R0, RZ, PT ;  /* 0x000000ff0000720c */ /* 0x000fd00003f05270 */
[----:B0-----:R-:W0:-:S00]  /*59b0*/  USETMAXREG.DEALLOC.CTAPOOL 0x28 ;  /* 0x00000028000079c8 */ /* 0x001e0000080e0500 */
[----:B------:R-:W-:Y:S05]  /*59c0*/  @P0 EXIT ;  /* 0x000000000000094d */ /* 0x000fea0003800000 */
[----:B0-----:R-:W-:Y:S01]  /*59d0*/  LOP3.LUT P0, RZ, R8, 0xff, RZ, 0xc0, !PT ;  /* 0x000000ff08ff7812 */ /* 0x001fe2000780c0ff */
[----:B------:R-:W-:Y:S02]  /*59e0*/  IMAD.MOV.U32 R0, RZ, RZ, 0x1 ;  /* 0x00000001ff007424 */ /* 0x000fe400078e00ff */
[----:B------:R-:W-:-:S10]  /*59f0*/  IMAD.MOV.U32 R7, RZ, RZ, RZ ;  /* 0x000000ffff077224 */ /* 0x000fd400078e00ff */
[----:B------:R-:W-:Y:S05]  /*5a00*/  @!P0 BRA `(.L_x_168) ;  /* 0x0000000c001c8947 */ /* 0x000fea0003800000 */
[----:B------:R-:W-:Y:S01]  /*5a10*/  LOP3.LUT P0, RZ, R4, 0x1f, RZ, 0xc0, !PT ;  /* 0x0000001f04ff7812 */ /* 0x000fe2000780c0ff */
[----:B------:R-:W-:Y:S01]  /*5a20*/  ULDC UR5, c[0x0][0x658] ;  /* 0x0001960000057ab9 */ /* 0x000fe20000000800 */
[----:B------:R-:W-:Y:S01]  /*5a30*/  UMOV UR6, 0xffffffff ;  /* 0xffffffff00067882 */ /* 0x000fe20000000000 */
[----:B------:R-:W-:Y:S01]  /*5a40*/  BSSY B0, `(.L_x_168) ;  /* 0x00000c3000007945 */ /* 0x000fe20003800000 */
[----:B------:R-:W-:Y:S01]  /*5a50*/  USHF.L.U32 UR6, UR6, UR5, URZ ;  /* 0x0000000506067299 */ /* 0x000fe2000800063f */
[C---:B------:R-:W-:Y:S01]  /*5a60*/  ISETP.NE.AND P2, PT, R3.reuse, RZ, PT ;  /* 0x000000ff0300720c */ /* 0x040fe20003f45270 */
[----:B------:R-:W-:Y:S01]  /*5a70*/  IMAD.MOV.U32 R8, RZ, RZ, 0x1 ;  /* 0x00000001ff087424 */ /* 0x000fe200078e00ff */
[----:B------:R-:W-:Y:S01]  /*5a80*/  ISETP.NE.OR P0, PT, R3, RZ, !P0 ;  /* 0x000000ff0300720c */ /* 0x000fe20004705670 */
[----:B------:R-:W-:Y:S01]  /*5a90*/  IMAD.MOV.U32 R0, RZ, RZ, 0x1 ;  /* 0x00000001ff007424 */ /* 0x000fe200078e00ff */
[----:B------:R-:W-:Y:S01]  /*5aa0*/  LOP3.LUT R6, R16, 0x2, RZ, 0xfc, !PT ;  /* 0x0000000210067812 */ /* 0x000fe200078efcff */
[----:B------:R-:W-:Y:S01]  /*5ab0*/  IMAD.MOV.U32 R7, RZ, RZ, RZ ;  /* 0x000000ffff077224 */ /* 0x000fe200078e00ff */
[----:B------:R-:W-:Y:S01]  /*5ac0*/  ULDC UR4, c[0x0][0x600] ;  /* 0x0001800000047ab9 */ /* 0x000fe20000000800 */
[----:B------:R-:W-:Y:S01]  /*5ad0*/  UMOV UR7, 0x1 ;  /* 0x0000000100077882 */ /* 0x000fe20000000000 */
[----:B------:R-:W-:-:S02]  /*5ae0*/  UIADD3 UR19, UR40, 0x1, URZ ;  /* 0x0000000128137890 */ /* 0x000fc4000fffe03f */
[----:B------:R-:W-:Y:S02]  /*5af0*/  UIADD3 UR15, UR4, -0x1, URZ ;  /* 0xffffffff040f7890 */ /* 0x000fe4000fffe03f */
[----:B------:R-:W-:Y:S02]  /*5b00*/  USHF.L.U32 UR17, UR7, UR5, URZ ;  /* 0x0000000507117299 */ /* 0x000fe4000800063f */
[----:B------:R-:W-:Y:S01]  /*5b10*/  ULOP3.LUT UR16, URZ, UR6, URZ, 0x33, !UPT ;  /* 0x000000063f107292 */ /* 0x000fe2000f8e333f */
[----:B------:R-:W-:-:S11]  /*5b20*/  ULDC.64 UR20, c[0x0][0x198] ;  /* 0x0000660000147ab9 */ /* 0x000fd60000000a00 */
.L_x_180:
[----:B------:R-:W-:-:S03]  /*5b30*/  UMOV UR4, 0xffffffff ;  /* 0xffffffff00047882 */ /* 0x000fc60000000000 */
[----:B------:R-:W-:Y:S05]  /*5b40*/  BRA.DIV UR4, `(.L_x_169) ;  /* 0x0000001604d87947 */ /* 0x000fea000b800000 */
[----:B------:R-:W-:-:S13]  /*5b50*/  ELECT P6, URZ, PT ;  /* 0x00000000003f782f */ /* 0x000fda00038c0000 */
.L_x_207:
[----:B------:R-:W0:Y:S01]  /*5b60*/  LDC R3, c[0x0][0x28c] ;  /* 0x0000a300ff037b82 */ /* 0x000e220000000800 */
[----:B------:R-:W-:Y:S01]  /*5b70*/  BSSY B1, `(.L_x_170) ;  /* 0x0000037000017945 */ /* 0x000fe20003800000 */
[----:B0-----:R-:W-:-:S13]  /*5b80*/  ISETP.LT.OR P6, PT, R3, 0x1, !P6 ;  /* 0x000000010300780c */ /* 0x001fda00077c1670 */
[----:B------:R-:W-:Y:S05]  /*5b90*/  @P6 BRA `(.L_x_171) ;  /* 0x0000000000d06947 */ /* 0x000fea0003800000 */
[----:B------:R-:W-:Y:S02]  /*5ba0*/  IMAD.SHL.U32 R22, R22, 0x80, RZ ;  /* 0x0000008016167824 */ /* 0x000fe400078e00ff */
[----:B------:R-:W-:Y:S02]  /*5bb0*/  IMAD.SHL.U32 R19, R19, 0x40, RZ ;  /* 0x0000004013137824 */ /* 0x000fe400078e00ff */
[----:B------:R-:W-:Y:S02]  /*5bc0*/  IMAD.MOV.U32 R12, RZ, RZ, RZ ;  /* 0x000000ffff0c7224 */ /* 0x000fe400078e00ff */
[----:B------:R-:W-:Y:S02]  /*5bd0*/  IMAD.U32 R13, RZ, RZ, UR19 ;  /* 0x00000013ff0d7e24 */ /* 0x000fe4000f8e00ff */
[----:B------:R-:W-:Y:S02]  /*5be0*/  IMAD.MOV.U32 R3, RZ, RZ, R0 ;  /* 0x000000ffff037224 */ /* 0x000fe400078e0000 */
[----:B------:R-:W-:-:S07]  /*5bf0*/  IMAD.MOV.U32 R4, RZ, RZ, R7 ;  /* 0x000000ffff047224 */ /* 0x000fce00078e0007 */
.L_x_175:
[----:B------:R-:W0:Y:S01]  /*5c00*/  S2R R10, SR_CgaCtaId ;  /* 0x00000000000a7919 */ /* 0x000e220000008800 */
[----:B------:R-:W-:Y:S01]  /*5c10*/  MOV R5, 0x400 ;  /* 0x0000040000057802 */ /* 0x000fe20000000f00 */
[----:B------:R-:W1:Y:S03]  /*5c20*/  @!P2 LDC R9, c[0x0][0x500] ;  /* 0x00014000ff09ab82 */ /* 0x000e660000000800 */
[----:B0-----:R-:W-:Y:S02]  /*5c30*/  LEA R11, R10, R5, 0x18 ;  /* 0x000000050a0b7211 */ /* 0x001fe400078ec0ff */
[----:B------:R-:W-:-:S03]  /*5c40*/  SHF.L.U32 R5, R3, 0x1f, RZ ;  /* 0x0000001f03057819 */ /* 0x000fc600000006ff */
[----:B------:R-:W-:-:S04]  /*5c50*/  IMAD R10, R4, 0x8, R11 ;  /* 0x00000008040a7824 */ /* 0x000fc800078e020b */
[----:B------:R-:W0:Y:S02]  /*5c60*/  SYNCS.PHASECHK.TRANS64.TRYWAIT P1, [R10+URZ+0x90], R5 ;  /* 0x000090050a0075a7 */ /* 0x000e24000802017f */
[----:B01----:R-:W-:Y:S05]  /*5c70*/  @!P1 BRA `(.L_x_172) ;  /* 0x0000001400ac9947 */ /* 0x003fea0003800000 */
.L_x_208:
[----:B0-----:R-:W-:Y:S01]  /*5c80*/  PRMT R5, R6, 0x9910, RZ ;  /* 0x0000991006057816 */ /* 0x001fe200000000ff */
[----:B------:R0:W-:Y:S03]  /*5c90*/  @!P2 SYNCS.ARRIVE.TRANS64 RZ, [R10+URZ], R9 ;  /* 0x000000090affa9a7 */ /* 0x0001e6000800003f */
[----:B------:R-:W-:-:S13]  /*5ca0*/  ISETP.NE.AND P1, PT, R5, 0x2, PT ;  /* 0x000000020500780c */ /* 0x000fda0003f25270 */
[----:B0-----:R-:W-:Y:S05]  /*5cb0*/  @P1 BRA `(.L_x_173) ;  /* 0x0000000000041947 */ /* 0x001fea0003800000 */
[----:B------:R-:W-:Y:S01]  /*5cc0*/  BPT.TRAP 0x1 ;  /* 0x000000040000795c */ /* 0x000fe20000300000 */
.L_x_173:
[----:B------:R-:W-:Y:S05]  /*5cd0*/  @P0 BRA `(.L_x_174) ;  /* 0x0000000000040947 */ /* 0x000fea0003800000 */
[----:B------:R-:W-:Y:S01]  /*5ce0*/  BPT.TRAP 0x1 ;  /* 0x000000040000795c */ /* 0x000fe20000300000 */
.L_x_174:
[--C-:B------:R-:W-:Y:S01]  /*5cf0*/  IMAD R5, R4, 0x1000, R11.reuse ;  /* 0x0000100004057824 */ /* 0x100fe200078e020b */
[----:B------:R-:W-:Y:S01]  /*5d00*/  R2UR UR9, R10 ;  /* 0x000000000a0972ca */ /* 0x000fe200000e0000 */
[C---:B------:R-:W-:Y:S01]  /*5d10*/  IMAD R11, R4.reuse, 0x2000, R11 ;  /* 0x00002000040b7824 */ /* 0x040fe200078e020b */
[----:B------:R-:W-:Y:S01]  /*5d20*/  UIADD3 UR4, UP0, UR20, 0xf0, URZ ;  /* 0x000000f014047890 */ /* 0x000fe2000ff1e03f */
[----:B------:R-:W-:Y:S01]  /*5d30*/  VIADD R13, R13, 0xffffffff ;  /* 0xffffffff0d0d7836 */ /* 0x000fe20000000000 */
[----:B------:R-:W-:Y:S01]  /*5d40*/  R2UR UR5, R5 ;  /* 0x00000000050572ca */ /* 0x000fe200000e0000 */
[----:B------:R-:W-:Y:S01]  /*5d50*/  UIADD3 UR22, UP1, UR20, 0x1f0, URZ ;  /* 0x000001f014167890 */ /* 0x000fe2000ff3e03f */
[----:B------:R-:W-:Y:S01]  /*5d60*/  R2UR UR8, R11 ;  /* 0x000000000b0872ca */ /* 0x000fe200000e0000 */
[----:B------:R-:W-:Y:S01]  /*5d70*/  VIADD R4, R4, 0x1 ;  /* 0x0000000104047836 */ /* 0x000fe20000000000 */
[----:B------:R-:W-:Y:S01]  /*5d80*/  R2UR UR11, R19 ;  /* 0x00000000130b72ca */ /* 0x000fe200000e0000 */
[----:B------:R-:W-:Y:S01]  /*5d90*/  UIADD3.X UR23, URZ, UR21, URZ, UP1, !UPT ;  /* 0x000000153f177290 */ /* 0x000fe20008ffe43f */
[----:B------:R-:W-:Y:S01]  /*5da0*/  R2UR UR10, R12 ;  /* 0x000000000c0a72ca */ /* 0x000fe200000e0000 */
[----:B------:R-:W-:Y:S01]  /*5db0*/  UMOV UR6, 0x0 ;  /* 0x0000000000067882 */ /* 0x000fe20000000000 */
[----:B------:R-:W-:Y:S01]  /*5dc0*/  R2UR UR12, R2 ;  /* 0x00000000020c72ca */ /* 0x000fe200000e0000 */
[----:B------:R-:W-:Y:S01]  /*5dd0*/  UMOV UR7, 0x10000000 ;  /* 0x1000000000077882 */ /* 0x000fe20000000000 */
[----:B------:R-:W-:Y:S01]  /*5de0*/  R2UR UR18, R22 ;  /* 0x00000000161272ca */ /* 0x000fe200000e0000 */
[----:B------:R-:W-:Y:S01]  /*5df0*/  VIADD R12, R12, 0x40 ;  /* 0x000000400c0c7836 */ /* 0x000fe20000000000 */
[----:B------:R-:W-:Y:S01]  /*5e00*/  ISETP.GT.AND P3, PT, R13, 0x1, PT ;  /* 0x000000010d00780c */ /* 0x000fe20003f64270 */
[----:B------:R-:W-:Y:S01]  /*5e10*/  UIADD3 UR13, UR5, 0x200, URZ ;  /* 0x00000200050d7890 */ /* 0x000fe2000fffe03f */
[----:B------:R-:W-:Y:S01]  /*5e20*/  ISETP.NE.AND P1, PT, R4, 0x12, PT ;  /* 0x000000120400780c */ /* 0x000fe20003f25270 */
[----:B------:R-:W-:-:S02]  /*5e30*/  UIADD3.X UR5, URZ, UR21, URZ, UP0, !UPT ;  /* 0x000000153f057290 */ /* 0x000fc400087fe43f */
[----:B------:R-:W-:Y:S01]  /*5e40*/  UIADD3 UR14, UR8, 0x12200, URZ ;  /* 0x00012200080e7890 */ /* 0x000fe2000fffe03f */
[----:B------:R-:W-:Y:S02]  /*5e50*/  SEL R10, RZ, 0x1, P1 ;  /* 0x00000001ff0a7807 */ /* 0x000fe40000800000 */
[----:B------:R-:W-:Y:S01]  /*5e60*/  UMOV UR8, UR13 ;  /* 0x0000000d00087c82 */ /* 0x000fe20008000000 */
[----:B------:R-:W-:Y:S02]  /*5e70*/  SEL R4, R4, RZ, P1 ;  /* 0x000000ff04047207 */ /* 0x000fe40000800000 */
[----:B------:R-:W-:Y:S01]  /*5e80*/  LOP3.LUT R3, R3, R10, RZ, 0x3c, !PT ;  /* 0x0000000a03037212 */ /* 0x000fe200078e3cff */
[----:B------:R0:W-:Y:S02]  /*5e90*/  UTMALDG.3D [UR8], [UR4], desc[UR6] ;  /* 0x00000608040075b4 */ /* 0x0001e40008011000 */
[----:B0-----:R-:W-:Y:S01]  /*5ea0*/  UMOV UR8, UR14 ;  /* 0x0000000e00087c82 */ /* 0x001fe20008000000 */
[----:B------:R-:W-:-:S02]  /*5eb0*/  UMOV UR11, UR18 ;  /* 0x00000012000b7c82 */ /* 0x000fc40008000000 */
[----:B------:R0:W-:Y:S02]  /*5ec0*/  UTMALDG.3D [UR8], [UR22], desc[UR6] ;  /* 0x00000608160075b4 */ /* 0x0001e40008011000 */
[----:B0-----:R-:W-:Y:S05]  /*5ed0*/  @P3 BRA `(.L_x_175) ;  /* 0xfffffffc00483947 */ /* 0x001fea000383ffff */
.L_x_171:
[----:B------:R-:W-:Y:S05]  /*5ee0*/  BSYNC B1 ;  /* 0x0000000000017941 */ /* 0x000fea0003800000 */
.L_x_170:
[----:B------:R-:W2:Y:S01]  /*5ef0*/  LDL.64 R10, [R1] ;  /* 0x00000000010a7983 */ /* 0x000ea20000100a00 */
[----:B------:R-:W-:Y:S01]  /*5f00*/  LOP3.LUT P4, RZ, R8, 0xff, RZ, 0xc0, !PT ;  /* 0x000000ff08ff7812 */ /* 0x000fe2000788c0ff */
[----:B------:R-:W-:Y:S01]  /*5f10*/  VIADD R4, R7, UR40 ;  /* 0x0000002807047c36 */ /* 0x000fe20008000000 */
[----:B------:R-:W-:Y:S01]  /*5f20*/  ULDC.64 UR4, c[0x0][0x650] ;  /* 0x0001940000047ab9 */ /* 0x000fe20000000a00 */
[----:B------:R-:W-:Y:S01]  /*5f30*/  IMAD.U32 R7, RZ, RZ, UR40 ;  /* 0x00000028ff077e24 */ /* 0x000fe2000f8e00ff */
[----:B------:R-:W-:Y:S01]  /*5f40*/  UISETP.GE.U32.AND UP0, UPT, UR40, 0x12, UPT ;  /* 0x000000122800788c */ /* 0x000fe2000bf06070 */
[----:B------:R-:W-:Y:S01]  /*5f50*/  BSSY B1, `(.L_x_176) ;  /* 0x000006f000017945 */ /* 0x000fe20003800000 */
[----:B------:R-:W-:Y:S01]  /*5f60*/  ISETP.GT.U32.AND P1, PT, R4, 0x11, PT ;  /* 0x000000110400780c */ /* 0x000fe20003f24070 */
[----:B------:R-:W-:Y:S01]  /*5f70*/  IMAD.MOV.U32 R19, RZ, RZ, -0x1 ;  /* 0xffffffffff137424 */ /* 0x000fe200078e00ff */
[----:B------:R-:W-:Y:S01]  /*5f80*/  PRMT R8, RZ, 0x7610, R8 ;  /* 0x00007610ff087816 */ /* 0x000fe20000000008 */
[----:B------:R-:W-:Y:S01]  /*5f90*/  IMAD.MOV.U32 R22, RZ, RZ, -0x1 ;  /* 0xffffffffff167424 */ /* 0x000fe200078e00ff */
[----:B------:R-:W-:-:S02]  /*5fa0*/  ISETP.LT.U32.AND P1, PT, R7, 0x12, P1 ;  /* 0x000000120700780c */ /* 0x000fc40000f21070 */
[----:B------:R-:W-:Y:S01]  /*5fb0*/  PLOP3.LUT P3, PT, PT, PT, UP0, 0x80, 0x0 ;  /* 0x000000000000781c */ /* 0x000fe20003f6f008 */
[----:B------:R-:W0:Y:S01]  /*5fc0*/  @P4 S2R R3, SR_CgaCtaId ;  /* 0x0000000000034919 */ /* 0x000e220000008800 */
[----:B------:R-:W-:-:S04]  /*5fd0*/  @P4 MOV R2, 0x400 ;  /* 0x0000040000024802 */ /* 0x000fc80000000f00 */
[----:B0-----:R-:W-:Y:S01]  /*5fe0*/  @P4 LEA R5, R3, R2, 0x18 ;  /* 0x0000000203054211 */ /* 0x001fe200078ec0ff */
[----:B------:R-:W-:-:S03]  /*5ff0*/  IMAD.WIDE.U32 R2, R4, 0x38e38e39, RZ ;  /* 0x38e38e3904027825 */ /* 0x000fc600078e00ff */
[----:B------:R0:W-:Y:S01]  /*6000*/  @P4 SYNCS.ARRIVE.TRANS64.A1T0 RZ, [R5+URZ+0x158], RZ ;  /* 0x000158ff05ff49a7 */ /* 0x0001e2000810003f */
[----:B------:R-:W-:Y:S01]  /*6010*/  IMAD.MOV.U32 R2, RZ, RZ, -0x1 ;  /* 0xffffffffff027424 */ /* 0x000fe200078e00ff */
[----:B0-----:R-:W-:Y:S02]  /*6020*/  SHF.R.U32.HI R5, RZ, 0x2, R3 ;  /* 0x00000002ff057819 */ /* 0x001fe40000011603 */
[----:B------:R-:W-:-:S03]  /*6030*/  SEL R3, RZ, 0x1, !P1 ;  /* 0x00000001ff037807 */ /* 0x000fc60004800000 */
[----:B------:R-:W-:Y:S01]  /*6040*/  IMAD R7, R5, -0x12, R4 ;  /* 0xffffffee05077824 */ /* 0x000fe200078e0204 */
[----:B------:R-:W-:Y:S02]  /*6050*/  LOP3.LUT R0, R0, R3, RZ, 0x3c, !PT ;  /* 0x0000000300007212 */ /* 0x000fe400078e3cff */
[----:B------:R-:W-:Y:S02]  /*6060*/  PRMT R3, RZ, 0x7610, R3 ;  /* 0x00007610ff037816 */ /* 0x000fe40000000003 */
[----:B------:R-:W-:Y:S02]  /*6070*/  @P3 LOP3.LUT R0, R0, 0x1, R5, 0x78, !PT ;  /* 0x0000000100003812 */ /* 0x000fe400078e7805 */
[----:B--2---:R-:W-:-:S04]  /*6080*/  IADD3 R18, P4, R18, R10, RZ ;  /* 0x0000000a12127210 */ /* 0x004fc80007f9e0ff */
[----:B------:R-:W-:Y:S01]  /*6090*/  ISETP.GE.U32.AND P1, PT, R18, UR4, PT ;  /* 0x0000000412007c0c */ /* 0x000fe2000bf26070 */
[----:B------:R-:W-:-:S05]  /*60a0*/  IMAD.X R17, R17, 0x1, R23, P4 ;  /* 0x0000000111117824 */ /* 0x000fca00020e0617 */
[----:B------:R-:W-:-:S13]  /*60b0*/  ISETP.GE.U32.AND.EX P1, PT, R17, UR5, PT, P1 ;  /* 0x0000000511007c0c */ /* 0x000fda000bf26110 */
[----:B------:R-:W-:Y:S05]  /*60c0*/  @P1 BRA `(.L_x_177) ;  /* 0x00000004005c1947 */ /* 0x000fea0003800000 */
[----:B------:R-:W0:Y:S01]  /*60d0*/  S2R R11, SR_CTAID.X ;  /* 0x00000000000b7919 */ /* 0x000e220000002500 */
[----:B------:R-:W-:Y:S01]  /*60e0*/  ULDC.64 UR4, c[0x0][0x628] ;  /* 0x00018a0000047ab9 */ /* 0x000fe20000000a00 */
[----:B------:R-:W1:Y:S01]  /*60f0*/  LDC R12, c[0x0][0x144] ;  /* 0x00005100ff0c7b82 */ /* 0x000e620000000800 */
[----:B------:R-:W-:Y:S01]  /*6100*/  ISETP.NE.U32.AND P1, PT, RZ, UR4, PT ;  /* 0x00000004ff007c0c */ /* 0x000fe2000bf25070 */
[----:B------:R-:W2:Y:S01]  /*6110*/  S2R R9, SR_CTAID.Y ;  /* 0x0000000000097919 */ /* 0x000ea20000002600 */
[----:B------:R-:W-:Y:S01]  /*6120*/  ULDC UR6, c[0x0][0x150] ;  /* 0x0000540000067ab9 */ /* 0x000fe20000000800 */
[----:B------:R-:W-:Y:S01]  /*6130*/  ULDC UR7, c[0x0][0x630] ;  /* 0x00018c0000077ab9 */ /* 0x000fe20000000800 */
[----:B------:R-:W-:Y:S01]  /*6140*/  ISETP.NE.AND.EX P1, PT, RZ, UR5, PT, P1 ;  /* 0x00000005ff007c0c */ /* 0x000fe2000bf25310 */
[----:B------:R-:W-:Y:S01]  /*6150*/  IMAD.MOV.U32 R2, RZ, RZ, R18 ;  /* 0x000000ffff027224 */ /* 0x000fe200078e0012 */
[----:B0-----:R-:W-:-:S05]  /*6160*/  I2FP.F32.U32 R3, R11 ;  /* 0x0000000b00037245 */ /* 0x001fca0000201000 */
[----:B------:R-:W-:Y:S01]  /*6170*/  FMUL R14, R3, UR6 ;  /* 0x00000006030e7c20 */ /* 0x000fe20008400000 */
[----:B------:R-:W-:-:S05]  /*6180*/  IMAD.MOV.U32 R3, RZ, RZ, R17 ;  /* 0x000000ffff037224 */ /* 0x000fca00078e0011 */
[----:B--2---:R-:W-:Y:S05]  /*6190*/  @!P1 BRA `(.L_x_178) ;  /* 0x0000000000289947 */ /* 0x004fea0003800000 */
[----:B------:R-:W-:Y:S02]  /*61a0*/  ULDC UR6, c[0x0][0x634] ;  /* 0x00018d0000067ab9 */ /* 0x000fe40000000800 */
[----:B------:R-:W-:-:S05]  /*61b0*/  IADD3 R3, P1, R18, UR6, RZ ;  /* 0x0000000612037c10 */ /* 0x000fca000ff3e0ff */
[----:B------:R-:W-:-:S04]  /*61c0*/  IMAD.X R13, RZ, RZ, R17, P1 ;  /* 0x000000ffff0d7224 */ /* 0x000fc800008e0611 */
[----:B------:R-:W-:-:S04]  /*61d0*/  IMAD.WIDE.U32 R4, R13, UR4, RZ ;  /* 0x000000040d047c25 */ /* 0x000fc8000f8e00ff */
[----:B------:R-:W-:-:S04]  /*61e0*/  IMAD.WIDE.U32 R4, P1, R3, UR5, R4 ;  /* 0x0000000503047c25 */ /* 0x000fc8000f820004 */
[----:B------:R-:W-:-:S04]  /*61f0*/  IMAD.WIDE.U32 R2, R3, UR4, RZ ;  /* 0x0000000403027c25 */ /* 0x000fc8000f8e00ff */
[----:B------:R-:W-:Y:S01]  /*6200*/  IMAD.MOV.U32 R2, RZ, RZ, R5 ;  /* 0x000000ffff027224 */ /* 0x000fe200078e0005 */
[----:B------:R-:W-:Y:S01]  /*6210*/  IADD3 RZ, P3, R3, R4, RZ ;  /* 0x0000000403ff7210 */ /* 0x000fe20007f7e0ff */
[----:B------:R-:W-:-:S04]  /*6220*/  IMAD.X R3, RZ, RZ, RZ, P1 ;  /* 0x000000ffff037224 */ /* 0x000fc800008e06ff */
[----:B------:R-:W-:-:S08]  /*6230*/  IMAD.WIDE.U32.X R2, R13, UR5, R2, P3 ;  /* 0x000000050d027c25 */ /* 0x000fd000098e0402 */
.L_x_178:
[--C-:B------:R-:W-:Y:S01]  /*6240*/  SHF.R.U64 R10, R2, UR7, R3.reuse ;  /* 0x00000007020a7c19 */ /* 0x100fe20008001203 */
[----:B------:R-:W0:Y:S01]  /*6250*/  F2I.U32.TRUNC.NTZ R14, R14 ;  /* 0x0000000e000e7305 */ /* 0x000e22000020f000 */
[----:B------:R-:W-:Y:S01]  /*6260*/  SHF.R.U32.HI R2, RZ, UR7, R3 ;  /* 0x00000007ff027c19 */ /* 0x000fe20008011603 */
[----:B------:R-:W-:Y:S01]  /*6270*/  ULDC.64 UR4, c[0x0][0x620] ;  /* 0x0001880000047ab9 */ /* 0x000fe20000000a00 */
[----:B------:R-:W-:Y:S01]  /*6280*/  IADD3 R5, P1, RZ, -R10, RZ ;  /* 0x8000000aff057210 */ /* 0x000fe20007f3e0ff */
[----:B------:R-:W-:Y:S01]  /*6290*/  IMAD.MOV.U32 R3, RZ, RZ, R17 ;  /* 0x000000ffff037224 */ /* 0x000fe200078e0011 */
[----:B------:R-:W-:-:S03]  /*62a0*/  ULDC.64 UR6, c[0x0][0x640] ;  /* 0x0001900000067ab9 */ /* 0x000fc60000000a00 */
[----:B------:R-:W-:Y:S01]  /*62b0*/  IMAD.X R2, RZ, RZ, ~R2, P1 ;  /* 0x000000ffff027224 */ /* 0x000fe200008e0e02 */
[----:B------:R-:W-:-:S03]  /*62c0*/  ISETP.NE.U32.AND P1, PT, RZ, UR6, PT ;  /* 0x00000006ff007c0c */ /* 0x000fc6000bf25070 */
[----:B------:R-:W-:Y:S01]  /*62d0*/  IMAD R4, R2, UR4, RZ ;  /* 0x0000000402047c24 */ /* 0x000fe2000f8e02ff */
[----:B------:R-:W-:Y:S01]  /*62e0*/  ISETP.NE.AND.EX P1, PT, RZ, UR7, PT, P1 ;  /* 0x00000007ff007c0c */ /* 0x000fe2000bf25310 */
[----:B------:R-:W-:-:S04]  /*62f0*/  IMAD.MOV.U32 R2, RZ, RZ, R18 ;  /* 0x000000ffff027224 */ /* 0x000fc800078e0012 */
[----:B------:R-:W-:Y:S01]  /*6300*/  IMAD.WIDE.U32 R2, R5, UR4, R2 ;  /* 0x0000000405027c25 */ /* 0x000fe2000f8e0002 */
[----:B------:R-:W-:-:S03]  /*6310*/  ULDC UR4, c[0x0][0x618] ;  /* 0x0001860000047ab9 */ /* 0x000fc60000000800 */
[----:B------:R-:W-:Y:S01]  /*6320*/  IMAD R5, R5, UR5, R4 ;  /* 0x0000000505057c24 */ /* 0x000fe2000f8e0204 */
[----:B------:R-:W-:Y:S01]  /*6330*/  ULDC UR5, c[0x0][0x154] ;  /* 0x0000550000057ab9 */ /* 0x000fe20000000800 */
[----:B0-----:R-:W-:Y:S02]  /*6340*/  IMAD.MOV R4, RZ, RZ, -R14 ;  /* 0x000000ffff047224 */ /* 0x001fe400078e0a0e */
[----:B------:R-:W0:Y:S01]  /*6350*/  LDC R14, c[0x0][0x148] ;  /* 0x00005200ff0e7b82 */ /* 0x000e220000000800 */
[----:B------:R-:W-:Y:S02]  /*6360*/  IMAD.IADD R3, R3, 0x1, R5 ;  /* 0x0000000103037824 */ /* 0x000fe400078e0205 */
[----:B-1----:R-:W-:Y:S01]  /*6370*/  IMAD R11, R12, R4, R11 ;  /* 0x000000040c0b7224 */ /* 0x002fe200078e020b */
[----:B------:R-:W-:Y:S02]  /*6380*/  I2FP.F32.U32 R4, R9 ;  /* 0x0000000900047245 */ /* 0x000fe40000201000 */
[----:B------:R-:W-:-:S02]  /*6390*/  SHF.R.U64 R12, R2, UR4, R3 ;  /* 0x00000004020c7c19 */ /* 0x000fc40008001203 */
[----:B------:R-:W-:Y:S01]  /*63a0*/  SHF.R.U32.HI R3, RZ, UR4, R3 ;  /* 0x00000004ff037c19 */ /* 0x000fe20008011603 */
[----:B------:R-:W-:Y:S01]  /*63b0*/  FMUL R4, R4, UR5 ;  /* 0x0000000504047c20 */ /* 0x000fe20008400000 */
[----:B------:R-:W-:Y:S02]  /*63c0*/  ULDC UR4, c[0x0][0x608] ;  /* 0x0001820000047ab9 */ /* 0x000fe40000000800 */
[--C-:B------:R-:W-:Y:S01]  /*63d0*/  SHF.R.U64 R15, R12, UR4, R3.reuse ;  /* 0x000000040c0f7c19 */ /* 0x100fe20008001203 */
[----:B------:R1:W2:Y:S01]  /*63e0*/  F2I.U32.TRUNC.NTZ R20, R4 ;  /* 0x0000000400147305 */ /* 0x0002a2000020f000 */
[----:B------:R-:W-:Y:S01]  /*63f0*/  SHF.R.U32.HI R2, RZ, UR4, R3 ;  /* 0x00000004ff027c19 */ /* 0x000fe20008011603 */
[----:B------:R-:W-:-:S03]  /*6400*/  ULDC UR4, c[0x0][0x658] ;  /* 0x0001960000047ab9 */ /* 0x000fc60000000800 */
[--C-:B------:R-:W-:Y:S02]  /*6410*/  SHF.R.U64 R13, R15, UR4, R2.reuse ;  /* 0x000000040f0d7c19 */ /* 0x100fe40008001202 */
[----:B------:R-:W-:-:S03]  /*6420*/  SHF.R.U32.HI R19, RZ, UR4, R2 ;  /* 0x00000004ff137c19 */ /* 0x000fc60008011602 */
[----:B------:R-:W-:Y:S02]  /*6430*/  IMAD.MOV.U32 R2, RZ, RZ, R13 ;  /* 0x000000ffff027224 */ /* 0x000fe400078e000d */
[----:B------:R-:W-:Y:S01]  /*6440*/  IMAD.MOV.U32 R3, RZ, RZ, R19 ;  /* 0x000000ffff037224 */ /* 0x000fe200078e0013 */
[----:B-1----:R-:W-:Y:S06]  /*6450*/  @!P1 BRA `(.L_x_179) ;  /* 0x0000000000289947 */ /* 0x002fec0003800000 */
        /* <DEDUP_REMOVED lines=10> */
.L_x_179:
[----:B------:R-:W1:Y:S01]  /*6500*/  LDC R4, c[0x0][0x65c] ;  /* 0x00019700ff047b82 */ /* 0x000e620000000800 */
[----:B------:R-:W-:Y:S01]  /*6510*/  ULDC UR4, c[0x0][0x648] ;  /* 0x0001920000047ab9 */ /* 0x000fe20000000800 */
[----:B------:R-:W-:Y:S01]  /*6520*/  LOP3.LUT R15, R15, UR16, RZ, 0xc0, !PT ;  /* 0x000000100f0f7c12 */ /* 0x000fe2000f8ec0ff */
[----:B--2---:R-:W-:Y:S01]  /*6530*/  IMAD.MOV R20, RZ, RZ, -R20 ;  /* 0x000000ffff147224 */ /* 0x004fe200078e0a14 */
[----:B------:R-:W-:Y:S01]  /*6540*/  SHF.R.U64 R2, R2, UR4, R3 ;  /* 0x0000000402027c19 */ /* 0x000fe20008001203 */
[----:B------:R-:W-:Y:S01]  /*6550*/  ULDC UR4, c[0x0][0x638] ;  /* 0x00018e0000047ab9 */ /* 0x000fe20000000800 */
[----:B------:R-:W-:Y:S01]  /*6560*/  LOP3.LUT R12, R12, UR15, RZ, 0xc0, !PT ;  /* 0x0000000f0c0c7c12 */ /* 0x000fe2000f8ec0ff */
[----:B------:R-:W-:Y:S01]  /*6570*/  ULDC UR5, c[0x0][0x610] ;  /* 0x0001840000057ab9 */ /* 0x000fe20000000800 */
[----:B------:R-:W-:Y:S01]  /*6580*/  IMAD.MOV.U32 R3, RZ, RZ, 0x1 ;  /* 0x00000001ff037424 */ /* 0x000fe200078e00ff */
[----:B-1----:R-:W-:Y:S01]  /*6590*/  ISETP.NE.AND P1, PT, R4, 0x1, PT ;  /* 0x000000010400780c */ /* 0x002fe20003f25270 */
[----:B------:R-:W-:-:S02]  /*65a0*/  IMAD.MOV R4, RZ, RZ, -R2 ;  /* 0x000000ffff047224 */ /* 0x000fc400078e0a02 */
[----:B------:R-:W-:Y:S02]  /*65b0*/  IMAD R2, R2, UR17, R15 ;  /* 0x0000001102027c24 */ /* 0x000fe4000f8e020f */
[----:B------:R-:W-:Y:S01]  /*65c0*/  IMAD R13, R4, UR4, R13 ;  /* 0x00000004040d7c24 */ /* 0x000fe2000f8e020d */
[----:B------:R-:W-:-:S07]  /*65d0*/  ULDC UR4, c[0x0][0x600] ;  /* 0x0001800000047ab9 */ /* 0x000fce0000000800 */
[----:B0-----:R-:W-:-:S04]  /*65e0*/  @P1 IMAD R11, R14, R20, R9 ;  /* 0x000000140e0b1224 */ /* 0x001fc800078e0209 */
[----:B------:R-:W-:Y:S02]  /*65f0*/  IMAD R11, R2, UR5, R11 ;  /* 0x00000005020b7c24 */ /* 0x000fe4000f8e020b */
[----:B------:R-:W-:-:S05]  /*6600*/  IMAD R2, R13, UR4, R12 ;  /* 0x000000040d027c24 */ /* 0x000fca000f8e020c */
[----:B------:R-:W-:Y:S02]  /*6610*/  SEL R22, R2, R11, !P1 ;  /* 0x0000000b02167207 */ /* 0x000fe40004800000 */
[----:B------:R-:W-:Y:S01]  /*6620*/  SEL R19, R11, R2, !P1 ;  /* 0x000000020b137207 */ /* 0x000fe20004800000 */
[----:B------:R-:W-:-:S07]  /*6630*/  IMAD.MOV.U32 R2, RZ, RZ, R10 ;  /* 0x000000ffff027224 */ /* 0x000fce00078e000a */
.L_x_177:
[----:B------:R-:W-:Y:S05]  /*6640*/  BSYNC B1 ;  /* 0x0000000000017941 */ /* 0x000fea0003800000 */
.L_x_176:
[----:B------:R-:W-:-:S13]  /*6650*/  LOP3.LUT P1, RZ, R3, 0xff, RZ, 0xc0, !PT ;  /* 0x000000ff03ff7812 */ /* 0x000fda000782c0ff */
[----:B------:R-:W-:Y:S05]  /*6660*/  @P1 BRA `(.L_x_180) ;  /* 0xfffffff400301947 */ /* 0x000fea000383ffff */
[----:B------:R-:W-:Y:S05]  /*6670*/  BSYNC B0 ;  /* 0x0000000000007941 */ /* 0x000fea0003800000 */
.L_x_168:
[----:B------:R-:W-:-:S03]  /*6680*/  UMOV UR4, 0xffffffff ;  /* 0xffffffff00047882 */ /* 0x000fc60000000000 */
[----:B------:R-:W-:Y:S05]  /*6690*/  BRA.DIV UR4, `(.L_x_181) ;  /* 0x0000000e04387947 */ /* 0x000fea000b800000 */
[----:B------:R-:W-:-:S13]  /*66a0*/  ELECT P6, URZ, PT ;  /* 0x00000000003f782f */ /* 0x000fda00038c0000 */
.L_x_211:
[----:B------:R-:W-:Y:S04]  /*66b0*/  BSSY B0, `(.L_x_182) ;  /* 0x00000a9000007945 */ /* 0x000fe80003800000 */
[----:B------:R-:W-:Y:S05]  /*66c0*/  @!P6 BRA `(.L_x_183) ;  /* 0x00000008009ce947 */ /* 0x000fea0003800000 */
[----:B------:R-:W-:-:S04]  /*66d0*/  LOP3.LUT R16, R16, 0x2, RZ, 0xfc, !PT ;  /* 0x0000000210107812 */ /* 0x000fc800078efcff */
[----:B------:R-:W-:-:S13]  /*66e0*/  ISETP.NE.AND P0, PT, R16, 0x3, PT ;  /* 0x000000031000780c */ /* 0x000fda0003f05270 */
[----:B------:R-:W-:Y:S05]  /*66f0*/  @!P0 BRA `(.L_x_184) ;  /* 0x0000000000048947 */ /* 0x000fea0003800000 */
[----:B------:R-:W-:Y:S01]  /*6700*/  BPT.TRAP 0x1 ;  /* 0x000000040000795c */ /* 0x000fe20000300000 */
.L_x_184:
[----:B------:R-:W0:Y:S01]  /*6710*/  S2R R3, SR_CgaCtaId ;  /* 0x0000000000037919 */ /* 0x000e220000008800 */
[----:B------:R-:W-:Y:S02]  /*6720*/  MOV R2, 0x400 ;  /* 0x0000040000027802 */ /* 0x000fe40000000f00 */
[----:B------:R-:W-:Y:S02]  /*6730*/  SHF.L.U32 R4, R0, 0x1f, RZ ;  /* 0x0000001f00047819 */ /* 0x000fe400000006ff */
[----:B0-----:R-:W-:-:S05]  /*6740*/  LEA R2, R3, R2, 0x18 ;  /* 0x0000000203027211 */ /* 0x001fca00078ec0ff */
[----:B------:R-:W-:-:S04]  /*6750*/  VIADD R2, R2, 0x90 ;  /* 0x0000009002027836 */ /* 0x000fc80000000000 */
[C---:B------:R-:W-:Y:S02]  /*6760*/  IMAD R9, R7.reuse, 0x8, R2 ;  /* 0x0000000807097824 */ /* 0x040fe400078e0202 */
[----:B------:R-:W-:Y:S02]  /*6770*/  VIADD R7, R7, 0x1 ;  /* 0x0000000107077836 */ /* 0x000fe40000000000 */
[----:B------:R-:W0:Y:S03]  /*6780*/  SYNCS.PHASECHK.TRANS64.TRYWAIT P0, [R9+URZ], R4 ;  /* 0x00000004090075a7 */ /* 0x000e26000800017f */
[----:B------:R-:W-:-:S04]  /*6790*/  ISETP.NE.AND P1, PT, R7, 0x12, PT ;  /* 0x000000120700780c */ /* 0x000fc80003f25270 */
[----:B------:R-:W-:Y:S02]  /*67a0*/  SEL R3, RZ, 0x1, P1 ;  /* 0x00000001ff037807 */ /* 0x000fe40000800000 */
[----:B------:R-:W-:Y:S02]  /*67b0*/  SEL R7, R7, RZ, P1 ;  /* 0x000000ff07077207 */ /* 0x000fe40000800000 */
[----:B------:R-:W-:-:S03]  /*67c0*/  LOP3.LUT R6, R0, R3, RZ, 0x3c, !PT ;  /* 0x0000000300067212 */ /* 0x000fc600078e3cff */
[----:B------:R-:W-:Y:S01]  /*67d0*/  IMAD R8, R7, 0x8, R2 ;  /* 0x0000000807087824 */ /* 0x000fe200078e0202 */
[----:B------:R-:W-:Y:S01]  /*67e0*/  SHF.L.U32 R5, R6, 0x1f, RZ ;  /* 0x0000001f06057819 */ /* 0x000fe200000006ff */
[----:B0-----:R-:W-:Y:S06]  /*67f0*/  @!P0 BRA `(.L_x_185) ;  /* 0x0000000c00008947 */ /* 0x001fec0003800000 */
.L_x_212:
[----:B------:R-:W1:Y:S01]  /*6800*/  SYNCS.PHASECHK.TRANS64.TRYWAIT P0, [R8+URZ], R5 ;  /* 0x00000005080075a7 */ /* 0x000e62000800017f */
[----:B------:R-:W-:-:S05]  /*6810*/  VIADD R0, R7, 0x1 ;  /* 0x0000000107007836 */ /* 0x000fca0000000000 */
[----:B------:R-:W-:-:S04]  /*6820*/  ISETP.NE.AND P1, PT, R0, 0x12, PT ;  /* 0x000000120000780c */ /* 0x000fc80003f25270 */
[----:B------:R-:W-:Y:S02]  /*6830*/  SEL R3, RZ, 0x1, P1 ;  /* 0x00000001ff037807 */ /* 0x000fe40000800000 */
[----:B------:R-:W-:Y:S02]  /*6840*/  SEL R7, R0, RZ, P1 ;  /* 0x000000ff00077207 */ /* 0x000fe40000800000 */
[----:B------:R-:W-:-:S03]  /*6850*/  LOP3.LUT R6, R6, R3, RZ, 0x3c, !PT ;  /* 0x0000000306067212 */ /* 0x000fc600078e3cff */
[----:B0-----:R-:W-:Y:S01]  /*6860*/  IMAD R9, R7, 0x8, R2 ;  /* 0x0000000807097824 */ /* 0x001fe200078e0202 */
[----:B------:R-:W-:Y:S01]  /*6870*/  SHF.L.U32 R4, R6, 0x1f, RZ ;  /* 0x0000001f06047819 */ /* 0x000fe200000006ff */
[----:B-1----:R-:W-:Y:S06]  /*6880*/  @!P0 BRA `(.L_x_186) ;  /* 0x0000000800f08947 */ /* 0x002fec0003800000 */
.L_x_213:
        /* <DEDUP_REMOVED lines=9> */
.L_x_214:
        /* <DEDUP_REMOVED lines=9> */
.L_x_215:
        /* <DEDUP_REMOVED lines=9> */
.L_x_216:
        /* <DEDUP_REMOVED lines=9> */
.L_x_217:
        /* <DEDUP_REMOVED lines=9> */
.L_x_218:
        /* <DEDUP_REMOVED lines=9> */
.L_x_219:
        /* <DEDUP_REMOVED lines=9> */
.L_x_220:
        /* <DEDUP_REMOVED lines=9> */
.L_x_221:
        /* <DEDUP_REMOVED lines=9> */
.L_x_222:
        /* <DEDUP_REMOVED lines=9> */
.L_x_223:
        /* <DEDUP_REMOVED lines=9> */
.L_x_224:
        /* <DEDUP_REMOVED lines=9> */
.L_x_225:
        /* <DEDUP_REMOVED lines=9> */
.L_x_226:
[----:B------:R-:W1:Y:S01]  /*6fe0*/  SYNCS.PHASECHK.TRANS64.TRYWAIT P0, [R8+URZ], R5 ;  /* 0x00000005080075a7 */ /* 0x000e62000800017f */
[----:B------:R-:W-:-:S05]  /*6ff0*/  VIADD R0, R7, 0x1 ;  /* 0x0000000107007836 */ /* 0x000fca0000000000 */
[----:B------:R-:W-:-:S04]  /*7000*/  ISETP.NE.AND P1, PT, R0, 0x12, PT ;  /* 0x000000120000780c */ /* 0x000fc80003f25270 */
[----:B------:R-:W-:Y:S02]  /*7010*/  SEL R3, RZ, 0x1, P1 ;  /* 0x00000001ff037807 */ /* 0x000fe40000800000 */
[----:B------:R-:W-:Y:S02]  /*7020*/  SEL R7, R0, RZ, P1 ;  /* 0x000000ff00077207 */ /* 0x000fe40000800000 */
[----:B0-----:R-:W-:-:S03]  /*7030*/  LOP3.LUT R9, R6, R3, RZ, 0x3c, !PT ;  /* 0x0000000306097212 */ /* 0x001fc600078e3cff */
[----:B------:R-:W-:Y:S01]  /*7040*/  IMAD R11, R7, 0x8, R2 ;  /* 0x00000008070b7824 */ /* 0x000fe200078e0202 */
[----:B------:R-:W-:Y:S01]  /*7050*/  SHF.L.U32 R6, R9, 0x1f, RZ ;  /* 0x0000001f09067819 */ /* 0x000fe200000006ff */
[----:B-1----:R-:W-:Y:S06]  /*7060*/  @!P0 BRA `(.L_x_200) ;  /* 0x0000000800108947 */ /* 0x002fec0003800000 */
.L_x_227:
[----:B------:R-:W1:Y:S01]  /*7070*/  SYNCS.PHASECHK.TRANS64.TRYWAIT P0, [R11+URZ], R6 ;  /* 0x000000060b0075a7 */ /* 0x000e62000800017f */
[----:B------:R-:W-:-:S05]  /*7080*/  VIADD R0, R7, 0x1 ;  /* 0x0000000107007836 */ /* 0x000fca0000000000 */
[----:B------:R-:W-:-:S04]  /*7090*/  ISETP.NE.AND P1, PT, R0, 0x12, PT ;  /* 0x000000120000780c */ /* 0x000fc80003f25270 */
[----:B------:R-:W-:Y:S02]  /*70a0*/  SEL R4, RZ, 0x1, P1 ;  /* 0x00000001ff047807 */ /* 0x000fe40000800000 */
[----:B------:R-:W-:Y:S02]  /*70b0*/  SEL R3, R0, RZ, P1 ;  /* 0x000000ff00037207 */ /* 0x000fe40000800000 */
[----:B------:R-:W-:Y:S01]  /*70c0*/  LOP3.LUT R0, R9, R4, RZ, 0x3c, !PT ;  /* 0x0000000409007212 */ /* 0x000fe200078e3cff */
[----:B-1----:R-:W-:Y:S06]  /*70d0*/  @!P0 BRA `(.L_x_201) ;  /* 0x0000000800088947 */ /* 0x002fec0003800000 */
.L_x_228:
[----:B------:R-:W-:Y:S01]  /*70e0*/  IMAD R3, R3, 0x8, R2 ;  /* 0x0000000803037824 */ /* 0x000fe200078e0202 */
[----:B------:R-:W-:-:S07]  /*70f0*/  SHF.L.U32 R0, R0, 0x1f, RZ ;  /* 0x0000001f00007819 */ /* 0x000fce00000006ff */
.L_x_202:
[----:B--2---:R2:W3:Y:S02]  /*7100*/  SYNCS.PHASECHK.TRANS64.TRYWAIT P0, [R3+URZ], R0 ;  /* 0x00000000030075a7 */ /* 0x0044e4000800017f */
[----:B---3--:R-:W-:Y:S05]  /*7110*/  @!P0 NANOSLEEP.SYNCS 0x989680 ;  /* 0x009896800000895d */ /* 0x008fea0003900000 */
[----:B------:R-:W3:Y:S02]  /*7120*/  @!P0 SYNCS.PHASECHK.TRANS64 P0, [R3+URZ], R0 ;  /* 0x00000000030085a7 */ /* 0x000ee4000800007f */
[----:B---3--:R-:W-:Y:S05]  /*7130*/  @!P0 BRA `(.L_x_202) ;  /* 0xfffffffc00f08947 */ /* 0x008fea000383ffff */
.L_x_183:
[----:B------:R-:W-:Y:S05]  /*7140*/  BSYNC B0 ;  /* 0x0000000000007941 */ /* 0x000fea0003800000 */
.L_x_182:
[----:B------:R-:W-:Y:S05]  /*7150*/  EXIT ;  /* 0x000000000000794d */ /* 0x000fea0003800000 */
.L_x_16:
[----:B-1----:R1:W2:Y:S02]  /*7160*/  SYNCS.PHASECHK.TRANS64.TRYWAIT P0, [R95+URZ], R0 ;  /* 0x000000005f0075a7 */ /* 0x0022a4000800017f */
[----:B--2---:R-:W-:Y:S05]  /*7170*/  @!P0 NANOSLEEP.SYNCS 0x989680 ;  /* 0x009896800000895d */ /* 0x004fea0003900000 */
[----:B------:R-:W2:Y:S02]  /*7180*/  @!P0 SYNCS.PHASECHK.TRANS64 P0, [R95+URZ], R0 ;  /* 0x000000005f0085a7 */ /* 0x000ea4000800007f */
[----:B--2---:R-:W-:Y:S05]  /*7190*/  @!P0 BRA `(.L_x_16) ;  /* 0xfffffffc00f08947 */ /* 0x004fea000383ffff */
[----:B------:R-:W-:Y:S05]  /*71a0*/  BRA `(.L_x_203) ;  /* 0xffffffa4004c7947 */ /* 0x000fea000383ffff */
.L_x_21:
[----:B--2---:R2:W3:Y:S02]  /*71b0*/  SYNCS.PHASECHK.TRANS64.TRYWAIT P1, [R3+URZ], R0 ;  /* 0x00000000030075a7 */ /* 0x0044e4000802017f */
[----:B---3--:R-:W-:Y:S05]  /*71c0*/  @!P1 NANOSLEEP.SYNCS 0x989680 ;  /* 0x009896800000995d */ /* 0x008fea0003900000 */
[----:B------:R-:W3:Y:S02]  /*71d0*/  @!P1 SYNCS.PHASECHK.TRANS64 P1, [R3+URZ], R0 ;  /* 0x00000000030095a7 */ /* 0x000ee4000802007f */
[----:B---3--:R-:W-:Y:S05]  /*71e0*/  @!P1 BRA `(.L_x_21) ;  /* 0xfffffffc00f09947 */ /* 0x008fea000383ffff */
[----:B------:R-:W-:Y:S05]  /*71f0*/  BRA `(.L_x_20) ;  /* 0xffffffa400b47947 */ /* 0x000fea000383ffff */
.L_x_26:
[----:B--2---:R-:W-:-:S04]  /*7200*/  IMAD.U32 R4, RZ, RZ, UR4 ;  /* 0x00000004ff047e24 */ /* 0x004fc8000f8e00ff */
[----:B------:R2:W3:Y:S03]  /*7210*/  SYNCS.PHASECHK.TRANS64.TRYWAIT P1, [R4+URZ], R3 ;  /* 0x00000003040075a7 */ /* 0x0004e6000802017f */
[----:B---3--:R-:W-:Y:S05]  /*7220*/  @!P1 NANOSLEEP.SYNCS 0x989680 ;  /* 0x009896800000995d */ /* 0x008fea0003900000 */
[----:B------:R-:W3:Y:S02]  /*7230*/  @!P1 SYNCS.PHASECHK.TRANS64 P1, [R4+URZ], R3 ;  /* 0x00000003040095a7 */ /* 0x000ee4000802007f */
[----:B---3--:R-:W-:Y:S05]  /*7240*/  @!P1 BRA `(.L_x_26) ;  /* 0xfffffffc00ec9947 */ /* 0x008fea000383ffff */
[----:B------:R-:W-:Y:S05]  /*7250*/  BRA `(.L_x_25) ;  /* 0xffffffa8002c7947 */ /* 0x000fea000383ffff */
.L_x_32:
[----:B---3--:R3:W4:Y:S02]  /*7260*/  SYNCS.PHASECHK.TRANS64.TRYWAIT P0, [R95+URZ+0x10], R0 ;  /* 0x000010005f0075a7 */ /* 0x008724000800017f */
[----:B----4-:R-:W-:Y:S05]  /*7270*/  @!P0 NANOSLEEP.SYNCS 0x989680 ;  /* 0x009896800000895d */ /* 0x010fea0003900000 */
[----:B------:R-:W4:Y:S02]  /*7280*/  @!P0 SYNCS.PHASECHK.TRANS64 P0, [R95+URZ+0x10], R0 ;  /* 0x000010005f0085a7 */ /* 0x000f24000800007f */
[----:B----4-:R-:W-:Y:S05]  /*7290*/  @!P0 BRA `(.L_x_32) ;  /* 0xfffffffc00f08947 */ /* 0x010fea000383ffff */
[----:B------:R-:W-:Y:S05]  /*72a0*/  BRA `(.L_x_204) ;  /* 0xffffffac00247947 */ /* 0x000fea000383ffff */
.L_x_169:
[----:B------:R-:W-:Y:S01]  /*72b0*/  BSSY B1, `(.L_x_205) ;  /* 0x0000006000017945 */ /* 0x000fe20003800000 */
[----:B------:R-:W-:-:S07]  /*72c0*/  IMAD.MOV.U32 R15, RZ, RZ, -0x1 ;  /* 0xffffffffff0f7424 */ /* 0x000fce00078e00ff */
[----:B-----5:R-:W-:Y:S05]  /*72d0*/  WARPSYNC.COLLECTIVE R15, `(.L_x_206) ;  /* 0x000000000f0c7348 */ /* 0x020fea0003c00000 */
[----:B------:R-:W-:Y:S02]  /*72e0*/  ELECT P6, UR62, PT ;  /* 0x00000000003e782f */ /* 0x000fe400038c0000 */
[----:B------:R-:W-:Y:S01]  /*72f0*/  MOV R14, UR62 ;  /* 0x0000003e000e7c02 */ /* 0x000fe20008000f00 */
[----:B-----5:R-:W-:Y:S10]  /*7300*/  ENDCOLLECTIVE ;  /* 0x000000000000791b */ /* 0x020ff40003800000 */
.L_x_206:
[----:B------:R-:W-:Y:S05]  /*7310*/  BSYNC B1 ;  /* 0x0000000000017941 */ /* 0x000fea0003800000 */
.L_x_205:
[----:B------:R-:W-:Y:S05]  /*7320*/  BRA `(.L_x_207) ;  /* 0xffffffe8000c7947 */ /* 0x000fea000383ffff */
.L_x_172:
[----:B0-----:R0:W1:Y:S02]  /*7330*/  SYNCS.PHASECHK.TRANS64.TRYWAIT P1, [R10+URZ+0x90], R5 ;  /* 0x000090050a0075a7 */ /* 0x001064000802017f */
[----:B-1----:R-:W-:Y:S05]  /*7340*/  @!P1 NANOSLEEP.SYNCS 0x989680 ;  /* 0x009896800000995d */ /* 0x002fea0003900000 */
[----:B------:R-:W1:Y:S02]  /*7350*/  @!P1 SYNCS.PHASECHK.TRANS64 P1, [R10+URZ+0x90], R5 ;  /* 0x000090050a0095a7 */ /* 0x000e64000802007f */
[----:B-1----:R-:W-:Y:S05]  /*7360*/  @!P1 BRA `(.L_x_172) ;  /* 0xfffffffc00f09947 */ /* 0x002fea000383ffff */
[----:B------:R-:W-:Y:S05]  /*7370*/  BRA `(.L_x_208) ;  /* 0xffffffe800407947 */ /* 0x000fea000383ffff */
.L_x_181:
[----:B------:R-:W-:Y:S01]  /*7380*/  BSSY B0, `(.L_x_209) ;  /* 0x0000006000007945 */ /* 0x000fe20003800000 */
[----:B------:R-:W-:-:S07]  /*7390*/  IMAD.MOV.U32 R15, RZ, RZ, -0x1 ;  /* 0xffffffffff0f7424 */ /* 0x000fce00078e00ff */
[----:B-----5:R-:W-:Y:S05]  /*73a0*/  WARPSYNC.COLLECTIVE R15, `(.L_x_210) ;  /* 0x000000000f0c7348 */ /* 0x020fea0003c00000 */
[----:B------:R-:W-:Y:S02]  /*73b0*/  ELECT P6, UR62, PT ;  /* 0x00000000003e782f */ /* 0x000fe400038c0000 */
[----:B------:R-:W-:Y:S01]  /*73c0*/  MOV R14, UR62 ;  /* 0x0000003e000e7c02 */ /* 0x000fe20008000f00 */
[----:B-----5:R-:W-:Y:S10]  /*73d0*/  ENDCOLLECTIVE ;  /* 0x000000000000791b */ /* 0x020ff40003800000 */
.L_x_210:
[----:B------:R-:W-:Y:S05]  /*73e0*/  BSYNC B0 ;  /* 0x0000000000007941 */ /* 0x000fea0003800000 */
.L_x_209:
[----:B------:R-:W-:Y:S05]  /*73f0*/  BRA `(.L_x_211) ;  /* 0xfffffff000ac7947 */ /* 0x000fea000383ffff */
.L_x_185:
[----:B0-----:R0:W1:Y:S02]  /*7400*/  SYNCS.PHASECHK.TRANS64.TRYWAIT P0, [R9+URZ], R4 ;  /* 0x00000004090075a7 */ /* 0x001064000800017f */
[----:B-1----:R-:W-:Y:S05]  /*7410*/  @!P0 NANOSLEEP.SYNCS 0x989680 ;  /* 0x009896800000895d */ /* 0x002fea0003900000 */
[----:B------:R-:W1:Y:S02]  /*7420*/  @!P0 SYNCS.PHASECHK.TRANS64 P0, [R9+URZ], R4 ;  /* 0x00000004090085a7 */ /* 0x000e64000800007f */
[----:B-1----:R-:W-:Y:S05]  /*7430*/  @!P0 BRA `(.L_x_185) ;  /* 0xfffffffc00f08947 */ /* 0x002fea000383ffff */
[----:B------:R-:W-:Y:S05]  /*7440*/  BRA `(.L_x_212) ;  /* 0xfffffff000ec7947 */ /* 0x000fea000383ffff */
.L_x_186:
[----:B0-----:R0:W1:Y:S02]  /*7450*/  SYNCS.PHASECHK.TRANS64.TRYWAIT P0, [R8+URZ], R5 ;  /* 0x00000005080075a7 */ /* 0x001064000800017f */
[----:B-1----:R-:W-:Y:S05]  /*7460*/  @!P0 NANOSLEEP.SYNCS 0x989680 ;  /* 0x009896800000895d */ /* 0x002fea0003900000 */
[----:B------:R-:W1:Y:S02]  /*7470*/  @!P0 SYNCS.PHASECHK.TRANS64 P0, [R8+URZ], R5 ;  /* 0x00000005080085a7 */ /* 0x000e64000800007f */
[----:B-1----:R-:W-:Y:S05]  /*7480*/  @!P0 BRA `(.L_x_186) ;  /* 0xfffffffc00f08947 */ /* 0x002fea000383ffff */
[----:B------:R-:W-:Y:S05]  /*7490*/  BRA `(.L_x_213) ;  /* 0xfffffff000fc7947 */ /* 0x000fea000383ffff */
.L_x_187:
[----:B0-----:R0:W1:Y:S02]  /*74a0*/  SYNCS.PHASECHK.TRANS64.TRYWAIT P0, [R9+URZ], R4 ;  /* 0x00000004090075a7 */ /* 0x001064000800017f */
[----:B-1----:R-:W-:Y:S05]  /*74b0*/  @!P0 NANOSLEEP.SYNCS 0x989680 ;  /* 0x009896800000895d */ /* 0x002fea0003900000 */
[----:B------:R-:W1:Y:S02]  /*74c0*/  @!P0 SYNCS.PHASECHK.TRANS64 P0, [R9+URZ], R4 ;  /* 0x00000004090085a7 */ /* 0x000e64000800007f */
[----:B-1----:R-:W-:Y:S05]  /*74d0*/  @!P0 BRA `(.L_x_187) ;  /* 0xfffffffc00f08947 */ /* 0x002fea000383ffff */
[----:B------:R-:W-:Y:S05]  /*74e0*/  BRA `(.L_x_214) ;  /* 0xfffffff4000c7947 */ /* 0x000fea000383ffff */
.L_x_188:
[----:B0-----:R0:W1:Y:S02]  /*74f0*/  SYNCS.PHASECHK.TRANS64.TRYWAIT P0, [R8+URZ], R5 ;  /* 0x00000005080075a7 */ /* 0x001064000800017f */
[----:B-1----:R-:W-:Y:S05]  /*7500*/  @!P0 NANOSLEEP.SYNCS 0x989680 ;  /* 0x009896800000895d */ /* 0x002fea0003900000 */
[----:B------:R-:W1:Y:S02]  /*7510*/  @!P0 SYNCS.PHASECHK.TRANS64 P0, [R8+URZ], R5 ;  /* 0x00000005080085a7 */ /* 0x000e64000800007f */
[----:B-1----:R-:W-:Y:S05]  /*7520*/  @!P0 BRA `(.L_x_188) ;  /* 0xfffffffc00f08947 */ /* 0x002fea000383ffff */
[----:B------:R-:W-:Y:S05]  /*7530*/  BRA `(.L_x_215) ;  /* 0xfffffff4001c7947 */ /* 0x000fea000383ffff */
.L_x_189:
[----:B0-----:R0:W1:Y:S02]  /*7540*/  SYNCS.PHASECHK.TRANS64.TRYWAIT P0, [R9+URZ], R4 ;  /* 0x00000004090075a7 */ /* 0x001064000800017f */
[----:B-1----:R-:W-:Y:S05]  /*7550*/  @!P0 NANOSLEEP.SYNCS 0x989680 ;  /* 0x009896800000895d */ /* 0x002fea0003900000 */
[----:B------:R-:W1:Y:S02]  /*7560*/  @!P0 SYNCS.PHASECHK.TRANS64 P0, [R9+URZ], R4 ;  /* 0x00000004090085a7 */ /* 0x000e64000800007f */
[----:B-1----:R-:W-:Y:S05]  /*7570*/  @!P0 BRA `(.L_x_189) ;  /* 0xfffffffc00f08947 */ /* 0x002fea000383ffff */
[----:B------:R-:W-:Y:S05]  /*7580*/  BRA `(.L_x_216) ;  /* 0xfffffff4002c7947 */ /* 0x000fea000383ffff */
.L_x_190:
[----:B0-----:R0:W1:Y:S02]  /*7590*/  SYNCS.PHASECHK.TRANS64.TRYWAIT P0, [R8+URZ], R5 ;  /* 0x00000005080075a7 */ /* 0x001064000800017f */
[----:B-1----:R-:W-:Y:S05]  /*75a0*/  @!P0 NANOSLEEP.SYNCS 0x989680 ;  /* 0x009896800000895d */ /* 0x002fea0003900000 */
[----:B------:R-:W1:Y:S02]  /*75b0*/  @!P0 SYNCS.PHASECHK.TRANS64 P0, [R8+URZ], R5 ;  /* 0x00000005080085a7 */ /* 0x000e64000800007f */
[----:B-1----:R-:W-:Y:S05]  /*75c0*/  @!P0 BRA `(.L_x_190) ;  /* 0xfffffffc00f08947 */ /* 0x002fea000383ffff */
[----:B------:R-:W-:Y:S05]  /*75d0*/  BRA `(.L_x_217) ;  /* 0xfffffff4003c7947 */ /* 0x000fea000383ffff */
.L_x_191:
[----:B0-----:R0:W1:Y:S02]  /*75e0*/  SYNCS.PHASECHK.TRANS64.TRYWAIT P0, [R9+URZ], R4 ;  /* 0x00000004090075a7 */ /* 0x001064000800017f */
[----:B-1----:R-:W-:Y:S05]  /*75f0*/  @!P0 NANOSLEEP.SYNCS 0x989680 ;  /* 0x009896800000895d */ /* 0x002fea0003900000 */
[----:B------:R-:W1:Y:S02]  /*7600*/  @!P0 SYNCS.PHASECHK.TRANS64 P0, [R9+URZ], R4 ;  /* 0x00000004090085a7 */ /* 0x000e64000800007f */
[----:B-1----:R-:W-:Y:S05]  /*7610*/  @!P0 BRA `(.L_x_191) ;  /* 0xfffffffc00f08947 */ /* 0x002fea000383ffff */
[----:B------:R-:W-:Y:S05]  /*7620*/  BRA `(.L_x_218) ;  /* 0xfffffff4004c7947 */ /* 0x000fea000383ffff */
.L_x_192:
[----:B0-----:R0:W1:Y:S02]  /*7630*/  SYNCS.PHASECHK.TRANS64.TRYWAIT P0, [R8+URZ], R5 ;  /* 0x00000005080075a7 */ /* 0x001064000800017f */
[----:B-1----:R-:W-:Y:S05]  /*7640*/  @!P0 NANOSLEEP.SYNCS 0x989680 ;  /* 0x009896800000895d */ /* 0x002fea0003900000 */
[----:B------:R-:W1:Y:S02]  /*7650*/  @!P0 SYNCS.PHASECHK.TRANS64 P0, [R8+URZ], R5 ;  /* 0x00000005080085a7 */ /* 0x000e64000800007f */
[----:B-1----:R-:W-:Y:S05]  /*7660*/  @!P0 BRA `(.L_x_192) ;  /* 0xfffffffc00f08947 */ /* 0x002fea000383ffff */
[----:B------:R-:W-:Y:S05]  /*7670*/  BRA `(.L_x_219) ;  /* 0xfffffff4005c7947 */ /* 0x000fea000383ffff */
.L_x_193:
[----:B0-----:R0:W1:Y:S02]  /*7680*/  SYNCS.PHASECHK.TRANS64.TRYWAIT P0, [R9+URZ], R4 ;  /* 0x00000004090075a7 */ /* 0x001064000800017f */
[----:B-1----:R-:W-:Y:S05]  /*7690*/  @!P0 NANOSLEEP.SYNCS 0x989680 ;  /* 0x009896800000895d */ /* 0x002fea0003900000 */
[----:B------:R-:W1:Y:S02]  /*76a0*/  @!P0 SYNCS.PHASECHK.TRANS64 P0, [R9+URZ], R4 ;  /* 0x00000004090085a7 */ /* 0x000e64000800007f */
[----:B-1----:R-:W-:Y:S05]  /*76b0*/  @!P0 BRA `(.L_x_193) ;  /* 0xfffffffc00f08947 */ /* 0x002fea000383ffff */
[----:B------:R-:W-:Y:S05]  /*76c0*/  BRA `(.L_x_220) ;  /* 0xfffffff4006c7947 */ /* 0x000fea000383ffff */
.L_x_194:
[----:B0-----:R0:W1:Y:S02]  /*76d0*/  SYNCS.PHASECHK.TRANS64.TRYWAIT P0, [R8+URZ], R5 ;  /* 0x00000005080075a7 */ /* 0x001064000800017f */
[----:B-1----:R-:W-:Y:S05]  /*76e0*/  @!P0 NANOSLEEP.SYNCS 0x989680 ;  /* 0x009896800000895d */ /* 0x002fea0003900000 */
[----:B------:R-:W1:Y:S02]  /*76f0*/  @!P0 SYNCS.PHASECHK.TRANS64 P0, [R8+URZ], R5 ;  /* 0x00000005080085a7 */ /* 0x000e64000800007f */
[----:B-1----:R-:W-:Y:S05]  /*7700*/  @!P0 BRA `(.L_x_194) ;  /* 0xfffffffc00f08947 */ /* 0x002fea000383ffff */
[----:B------:R-:W-:Y:S05]  /*7710*/  BRA `(.L_x_221) ;  /* 0xfffffff4007c7947 */ /* 0x000fea000383ffff */
.L_x_195:
[----:B0-----:R0:W1:Y:S02]  /*7720*/  SYNCS.PHASECHK.TRANS64.TRYWAIT P0, [R9+URZ], R4 ;  /* 0x00000004090075a7 */ /* 0x001064000800017f */
[----:B-1----:R-:W-:Y:S05]  /*7730*/  @!P0 NANOSLEEP.SYNCS 0x989680 ;  /* 0x009896800000895d */ /* 0x002fea0003900000 */
[----:B------:R-:W1:Y:S02]  /*7740*/  @!P0 SYNCS.PHASECHK.TRANS64 P0, [R9+URZ], R4 ;  /* 0x00000004090085a7 */ /* 0x000e64000800007f */
[----:B-1----:R-:W-:Y:S05]  /*7750*/  @!P0 BRA `(.L_x_195) ;  /* 0xfffffffc00f08947 */ /* 0x002fea000383ffff */
[----:B------:R-:W-:Y:S05]  /*7760*/  BRA `(.L_x_222) ;  /* 0xfffffff4008c7947 */ /* 0x000fea000383ffff */
.L_x_196:
[----:B0-----:R0:W1:Y:S02]  /*7770*/  SYNCS.PHASECHK.TRANS64.TRYWAIT P0, [R8+URZ], R5 ;  /* 0x00000005080075a7 */ /* 0x001064000800017f */
[----:B-1----:R-:W-:Y:S05]  /*7780*/  @!P0 NANOSLEEP.SYNCS 0x989680 ;  /* 0x009896800000895d */ /* 0x002fea0003900000 */
[----:B------:R-:W1:Y:S02]  /*7790*/  @!P0 SYNCS.PHASECHK.TRANS64 P0, [R8+URZ], R5 ;  /* 0x00000005080085a7 */ /* 0x000e64000800007f */
[----:B-1----:R-:W-:Y:S05]  /*77a0*/  @!P0 BRA `(.L_x_196) ;  /* 0xfffffffc00f08947 */ /* 0x002fea000383ffff */
[----:B------:R-:W-:Y:S05]  /*77b0*/  BRA `(.L_x_223) ;  /* 0xfffffff4009c7947 */ /* 0x000fea000383ffff */
.L_x_197:
[----:B0-----:R0:W1:Y:S02]  /*77c0*/  SYNCS.PHASECHK.TRANS64.TRYWAIT P0, [R9+URZ], R4 ;  /* 0x00000004090075a7 */ /* 0x001064000800017f */
[----:B-1----:R-:W-:Y:S05]  /*77d0*/  @!P0 NANOSLEEP.SYNCS 0x989680 ;  /* 0x009896800000895d */ /* 0x002fea0003900000 */
[----:B------:R-:W1:Y:S02]  /*77e0*/  @!P0 SYNCS.PHASECHK.TRANS64 P0, [R9+URZ], R4 ;  /* 0x00000004090085a7 */ /* 0x000e64000800007f */
[----:B-1----:R-:W-:Y:S05]  /*77f0*/  @!P0 BRA `(.L_x_197) ;  /* 0xfffffffc00f08947 */ /* 0x002fea000383ffff */
[----:B------:R-:W-:Y:S05]  /*7800*/  BRA `(.L_x_224) ;  /* 0xfffffff400ac7947 */ /* 0x000fea000383ffff */
.L_x_198:
[----:B0-----:R0:W1:Y:S02]  /*7810*/  SYNCS.PHASECHK.TRANS64.TRYWAIT P0, [R8+URZ], R5 ;  /* 0x00000005080075a7 */ /* 0x001064000800017f */
[----:B-1----:R-:W-:Y:S05]  /*7820*/  @!P0 NANOSLEEP.SYNCS 0x989680 ;  /* 0x009896800000895d */ /* 0x002fea0003900000 */
[----:B------:R-:W1:Y:S02]  /*7830*/  @!P0 SYNCS.PHASECHK.TRANS64 P0, [R8+URZ], R5 ;  /* 0x00000005080085a7 */ /* 0x000e64000800007f */
[----:B-1----:R-:W-:Y:S05]  /*7840*/  @!P0 BRA `(.L_x_198) ;  /* 0xfffffffc00f08947 */ /* 0x002fea000383ffff */
[----:B------:R-:W-:Y:S05]  /*7850*/  BRA `(.L_x_225) ;  /* 0xfffffff400bc7947 */ /* 0x000fea000383ffff */
.L_x_199:
[----:B0-----:R0:W1:Y:S02]  /*7860*/  SYNCS.PHASECHK.TRANS64.TRYWAIT P0, [R9+URZ], R4 ;  /* 0x00000004090075a7 */ /* 0x001064000800017f */
[----:B-1----:R-:W-:Y:S05]  /*7870*/  @!P0 NANOSLEEP.SYNCS 0x989680 ;  /* 0x009896800000895d */ /* 0x002fea0003900000 */
[----:B------:R-:W1:Y:S02]  /*7880*/  @!P0 SYNCS.PHASECHK.TRANS64 P0, [R9+URZ], R4 ;  /* 0x00000004090085a7 */ /* 0x000e64000800007f */
[----:B-1----:R-:W-:Y:S05]  /*7890*/  @!P0 BRA `(.L_x_199) ;  /* 0xfffffffc00f08947 */ /* 0x002fea000383ffff */
[----:B------:R-:W-:Y:S05]  /*78a0*/  BRA `(.L_x_226) ;  /* 0xfffffff400cc7947 */ /* 0x000fea000383ffff */
.L_x_200:
[----:B0-----:R0:W1:Y:S02]  /*78b0*/  SYNCS.PHASECHK.TRANS64.TRYWAIT P0, [R8+URZ], R5 ;  /* 0x00000005080075a7 */ /* 0x001064000800017f */
[----:B-1----:R-:W-:Y:S05]  /*78c0*/  @!P0 NANOSLEEP.SYNCS 0x989680 ;  /* 0x009896800000895d */ /* 0x002fea0003900000 */
[----:B------:R-:W1:Y:S02]  /*78d0*/  @!P0 SYNCS.PHASECHK.TRANS64 P0, [R8+URZ], R5 ;  /* 0x00000005080085a7 */ /* 0x000e64000800007f */
[----:B-1----:R-:W-:Y:S05]  /*78e0*/  @!P0 BRA `(.L_x_200) ;  /* 0xfffffffc00f08947 */ /* 0x002fea000383ffff */
[----:B------:R-:W-:Y:S05]  /*78f0*/  BRA `(.L_x_227) ;  /* 0xfffffff400dc7947 */ /* 0x000fea000383ffff */
.L_x_201:
[----:B-1----:R1:W2:Y:S02]  /*7900*/  SYNCS.PHASECHK.TRANS64.TRYWAIT P0, [R11+URZ], R6 ;  /* 0x000000060b0075a7 */ /* 0x0022a4000800017f */
[----:B--2---:R-:W-:Y:S05]  /*7910*/  @!P0 NANOSLEEP.SYNCS 0x989680 ;  /* 0x009896800000895d */ /* 0x004fea0003900000 */
[----:B------:R-:W2:Y:S02]  /*7920*/  @!P0 SYNCS.PHASECHK.TRANS64 P0, [R11+URZ], R6 ;  /* 0x000000060b0085a7 */ /* 0x000ea4000800007f */
[----:B--2---:R-:W-:Y:S05]  /*7930*/  @!P0 BRA `(.L_x_201) ;  /* 0xfffffffc00f08947 */ /* 0x004fea000383ffff */
[----:B------:R-:W-:Y:S05]  /*7940*/  BRA `(.L_x_228) ;  /* 0xfffffff400e47947 */ /* 0x000fea000383ffff */
.L_x_229:
[----:B------:R-:W-:-:S00]  /*7950*/  BRA `(.L_x_229) ;  /* 0xfffffffc00fc7947 */ /* 0x000fc0000383ffff */
[----:B------:R-:W-:-:S00]  /*7960*/  NOP ;  /* 0x0000000000007918 */ /* 0x000fc00000000000 */
        /* <DEDUP_REMOVED lines=9> */
.L_x_230:


//--------------------- .nv.global.init           --------------------------
	.section	.nv.global.init,"aw",@progbits
.nv.global.init:
	.type		$str$22,@object
	.size		$str$22,($str$23 - $str$22)
$str$22:
        /*0000*/ 	.byte	0x6b, 0x5f, 0x74, 0x69, 0x6c, 0x65, 0x5f, 0x63, 0x6f, 0x75, 0x6e, 0x74, 0x20, 0x3e, 0x3d, 0x20
        /*0010*/ 	.byte	0x31, 0x00
	.type		$str$23,@object
	.size		$str$23,(__unnamed_1 - $str$23)
$str$23:
        /*0012*/ 	.byte	0x2f, 0x74, 0x6d, 0x70, 0x2f, 0x63, 0x75, 0x74, 0x6c, 0x61, 0x73, 0x73, 0x5f, 0x73, 0x77, 0x65
        /*0022*/ 	.byte	0x65, 0x70, 0x5f, 0x73, 0x72, 0x63, 0x2f, 0x69, 0x6e, 0x63, 0x6c, 0x75, 0x64, 0x65, 0x2f, 0x63
        /*0032*/ 	.byte	0x75, 0x74, 0x6c, 0x61, 0x73, 0x73, 0x2f, 0x67, 0x65, 0x6d, 0x6d, 0x2f, 0x63, 0x6f, 0x6c, 0x6c
        /*0042*/ 	.byte	0x65, 0x63, 0x74, 0x69, 0x76, 0x65, 0x2f, 0x73, 0x6d, 0x39, 0x30, 0x5f, 0x6d, 0x6d, 0x61, 0x5f
        /*0052*/ 	.byte	0x74, 0x6d, 0x61, 0x5f, 0x67, 0x6d, 0x6d, 0x61, 0x5f, 0x73, 0x73, 0x5f, 0x77, 0x61, 0x72, 0x70
        /*0062*/ 	.byte	0x73, 0x70, 0x65, 0x63, 0x69, 0x61, 0x6c, 0x69, 0x7a, 0x65, 0x64, 0x2e, 0x68, 0x70, 0x70, 0x00
	.type		__unnamed_1,@object
	.size		__unnamed_1,(.L_0 - __unnamed_1)
__unnamed_1:
        /*0072*/ 	.byte	0x76, 0x6f, 0x69, 0x64, 0x20, 0x63, 0x75, 0x74, 0x6c, 0x61, 0x73, 0x73, 0x3a, 0x3a, 0x67, 0x65
        /* <DEDUP_REMOVED lines=171> */
        /*0b32*/ 	.byte	0x3a, 0x3a, 0x69, 0x64, 0x65, 0x6e, 0x74, 0x69, 0x74, 0x79, 0x5d, 0x00
.L_0:


//--------------------- .nv.shared._ZN7cutlass13device_kernelINS_4gemm6kernel13GemmUniversalIN4cute5tupleIJiiiiEEENS1_10collective13CollectiveMmaINS1_34MainloopSm90TmaGmmaWarpSpecializedILi18ENS5_IJNS4_1CILi1EEESB_SB_EEENS1_32KernelTmaWarpSpecializedPingpongEEENS5_IJNSA_ILi64EEENSA_ILi128EEESF_EEEaNS5_IJlSB_lEEEaSI_NS4_8TiledMMAINS4_8MMA_AtomIJNS4_4SM904GMMA27MMA_64x128x32_S32S8S8_SS_TNEEEENS4_6LayoutISC_NS5_IJNSA_ILi0EEESQ_SQ_EEEEENS5_IJNS4_10UnderscoreEST_ST_EEEEENS4_13SM90_TMA_LOADENS4_14ComposedLayoutINS4_7SwizzleILi2ELi4ELi3EEENS4_18smem_ptr_flag_bitsILi8EEENSP_INS5_IJNSA_ILi8EEESF_EEENS5_IJSF_SB_EEEEEEEvNS4_8identityESW_S16_vS17_EENS_8epilogue10collective6detail29Sm90TmaWarpSpecializedAdapterINS1A_15DefaultEpilogueIaSI_SI_NS19_6thread17LinearCombinationIaLi1EiiLNS1E_9ScaleType4KindE0ELNS_15FloatRoundStyleE2EaEENS1_15EpilogueDefaultEEEEEvvEEEEvNT_6ParamsE --------------------------
	.section	.nv.shared._ZN7cutlass13device_kernelINS_4gemm6kernel13GemmUniversalIN4cute5tupleIJiiiiEEENS1_10collective13CollectiveMmaINS1_34MainloopSm90TmaGmmaWarpSpecializedILi18ENS5_IJNS4_1CILi1EEESB_SB_EEENS1_32KernelTmaWarpSpecializedPingpongEEENS5_IJNSA_ILi64EEENSA_ILi128EEESF_EEEaNS5_IJlSB_lEEEaSI_NS4_8TiledMMAINS4_8MMA_AtomIJNS4_4SM904GMMA27MMA_64x128x32_S32S8S8_SS_TNEEEENS4_6LayoutISC_NS5_IJNSA_ILi0EEESQ_SQ_EEEEENS5_IJNS4_10UnderscoreEST_ST_EEEEENS4_13SM90_TMA_LOADENS4_14ComposedLayoutINS4_7SwizzleILi2ELi4ELi3EEENS4_18smem_ptr_flag_bitsILi8EEENSP_INS5_IJNSA_ILi8EEESF_EEENS5_IJSF_SB_EEEEEEEvNS4_8identityESW_S16_vS17_EENS_8epilogue10collective6detail29Sm90TmaWarpSpecializedAdapterINS1A_15DefaultEpilogueIaSI_SI_NS19_6thread17LinearCombinationIaLi1EiiLNS1E_9ScaleType4KindE0ELNS_15FloatRoundStyleE2EaEENS1_15EpilogueDefaultEEEEEvvEEEEvNT_6ParamsE,"aw",@nobits
	.sectionflags	@""
	.align	16
	.zero		1024


//--------------------- .nv.shared.reserved.0     --------------------------
	.section	.nv.shared.reserved.0,"aw",@nobits
	.weak		__nv_reservedSMEM_offset_0_alias
	.size		__nv_reservedSMEM_offset_0_alias, 0, 0
	.other		__nv_reservedSMEM_offset_0_alias,@"STO_CUDA_RESERVED_SHARED STV_DEFAULT"
__nv_reservedSMEM_offset_0_alias:
	.zero		0


//--------------------- .nv.global                --------------------------
	.section	.nv.global,"aw",@nobits
.nv.global:
	.type		_ZN40_INTERNAL_d63006c6_4_k_cu_c7a90315_111834cute1_E,@object
	.size		_ZN40_INTERNAL_d63006c6_4_k_cu_c7a90315_111834cute1_E,(_ZN40_INTERNAL_d63006c6_4_k_cu_c7a90315_111834cuda3std3__45__cpo6cbeginE - _ZN40_INTERNAL_d63006c6_4_k_cu_c7a90315_111834cute1_E)
_ZN40_INTERNAL_d63006c6_4_k_cu_c7a90315_111834cute1_E:
	.zero		1
	.type		_ZN40_INTERNAL_d63006c6_4_k_cu_c7a90315_111834cuda3std3__45__cpo6cbeginE,@object
	.size		_ZN40_INTERNAL_d63006c6_4_k_cu_c7a90315_111834cuda3std3__45__cpo6cbeginE,(_ZN40_INTERNAL_d63006c6_4_k_cu_c7a90315_111834cuda3std3__48in_placeE - _ZN40_INTERNAL_d63006c6_4_k_cu_c7a90315_111834cuda3std3__45__cpo6cbeginE)
_ZN40_INTERNAL_d63006c6_4_k_cu_c7a90315_111834cuda3std3__45__cpo6cbeginE:
	.zero		1
	.type		_ZN40_INTERNAL_d63006c6_4_k_cu_c7a90315_111834cuda3std3__48in_placeE,@object
	.size		_ZN40_INTERNAL_d63006c6_4_k_cu_c7a90315_111834cuda3std3__48in_placeE,(_ZN40_INTERNAL_d63006c6_4_k_cu_c7a90315_111834cuda3std6ranges3__45__cpo9iter_moveE - _ZN40_INTERNAL_d63006c6_4_k_cu_c7a90315_111834cuda3std3__48in_placeE)
_ZN40_INTERNAL_d63006c6_4_k_cu_c7a90315_111834cuda3std3__48in_placeE:
	.zero		1
	.type		_ZN40_INTERNAL_d63006c6_4_k_cu_c7a90315_111834cuda3std6ranges3__45__cpo9iter_moveE,@object
	.size		_ZN40_INTERNAL_d63006c6_4_k_cu_c7a90315_111834cuda3std6ranges3__45__cpo9iter_moveE,(_ZN40_INTERNAL_d63006c6_4_k_cu_c7a90315_111834cuda3std3__45__cpo5beginE - _ZN40_INTERNAL_d63006c6_4_k_cu_c7a90315_111834cuda3std6ranges3__45__cpo9iter_moveE)
_ZN40_INTERNAL_d63006c6_4_k_cu_c7a90315_111834cuda3std6ranges3__45__cpo9iter_moveE:
	.zero		1
	.type		_ZN40_INTERNAL_d63006c6_4_k_cu_c7a90315_111834cuda3std3__45__cpo5beginE,@object
	.size		_ZN40_INTERNAL_d63006c6_4_k_cu_c7a90315_111834cuda3std3__45__cpo5beginE,(_ZN40_INTERNAL_d63006c6_4_k_cu_c7a90315_111834cuda3std3__442_GLOBAL__N__d63006c6_4_k_cu_c7a90315_111836ignoreE - _ZN40_INTERNAL_d63006c6_4_k_cu_c7a90315_111834cuda3std3__45__cpo5beginE)
_ZN40_INTERNAL_d63006c6_4_k_cu_c7a90315_111834cuda3std3__45__cpo5beginE:
	.zero		1
	.type		_ZN40_INTERNAL_d63006c6_4_k_cu_c7a90315_111834cuda3std3__442_GLOBAL__N__d63006c6_4_k_cu_c7a90315_111836ignoreE,@object
	.size		_ZN40_INTERNAL_d63006c6_4_k_cu_c7a90315_111834cuda3std3__442_GLOBAL__N__d63006c6_4_k_cu_c7a90315_111836ignoreE,(_ZN40_INTERNAL_d63006c6_4_k_cu_c7a90315_111834cute7productE - _ZN40_INTERNAL_d63006c6_4_k_cu_c7a90315_111834cuda3std3__442_GLOBAL__N__d63006c6_4_k_cu_c7a90315_111836ignoreE)
_ZN40_INTERNAL_d63006c6_4_k_cu_c7a90315_111834cuda3std3__442_GLOBAL__N__d63006c6_4_k_cu_c7a90315_111836ignoreE:
	.zero		1
	.type		_ZN40_INTERNAL_d63006c6_4_k_cu_c7a90315_111834cute7productE,@object
	.size		_ZN40_INTERNAL_d63006c6_4_k_cu_c7a90315_111834cute7productE,(_ZN40_INTERNAL_d63006c6_4_k_cu_c7a90315_111834cuda3std3__45__cpo3endE - _ZN40_INTERNAL_d63006c6_4_k_cu_c7a90315_111834cute7productE)
_ZN40_INTERNAL_d63006c6_4_k_cu_c7a90315_111834cute7productE:
	.zero		1
	.type		_ZN40_INTERNAL_d63006c6_4_k_cu_c7a90315_111834cuda3std3__45__cpo3endE,@object
	.size		_ZN40_INTERNAL_d63006c6_4_k_cu_c7a90315_111834cuda3std3__45__cpo3endE,(_ZN40_INTERNAL_d63006c6_4_k_cu_c7a90315_111834cuda3std3__419piecewise_constructE - _ZN40_INTERNAL_d63006c6_4_k_cu_c7a90315_111834cuda3std3__45__cpo3endE)
_ZN40_INTERNAL_d63006c6_4_k_cu_c7a90315_111834cuda3std3__45__cpo3endE:
	.zero		1
	.type		_ZN40_INTERNAL_d63006c6_4_k_cu_c7a90315_111834cuda3std3__419piecewise_constructE,@object
	.size		_ZN40_INTERNAL_d63006c6_4_k_cu_c7a90315_111834cuda3std3__419piecewise_constructE,(_ZN40_INTERNAL_d63006c6_4_k_cu_c7a90315_111834cuda3std3__45__cpo4cendE - _ZN40_INTERNAL_d63006c6_4_k_cu_c7a90315_111834cuda3std3__419piecewise_constructE)
_ZN40_INTERNAL_d63006c6_4_k_cu_c7a90315_111834cuda3std3__419piecewise_constructE:
	.zero		1
	.type		_ZN40_INTERNAL_d63006c6_4_k_cu_c7a90315_111834cuda3std3__45__cpo4cendE,@object
	.size		_ZN40_INTERNAL_d63006c6_4_k_cu_c7a90315_111834cuda3std3__45__cpo4cendE,(_ZN40_INTERNAL_d63006c6_4_k_cu_c7a90315_111834cuda3std6ranges3__45__cpo4swapE - _ZN40_INTERNAL_d63006c6_4_k_cu_c7a90315_111834cuda3std3__45__cpo4cendE)
_ZN40_INTERNAL_d63006c6_4_k_cu_c7a90315_111834cuda3std3__45__cpo4cendE:
	.zero		1
	.type		_ZN40_INTERNAL_d63006c6_4_k_cu_c7a90315_111834cuda3std6ranges3__45__cpo4swapE,@object
	.size		_ZN40_INTERNAL_d63006c6_4_k_cu_c7a90315_111834cuda3std6ranges3__45__cpo4swapE,(.L_8 - _ZN40_INTERNAL_d63006c6_4_k_cu_c7a90315_111834cuda3std6ranges3__45__cpo4swapE)
_ZN40_INTERNAL_d63006c6_4_k_cu_c7a90315_111834cuda3std6ranges3__45__cpo4swapE:
	.zero		1
.L_8:


//--------------------- .nv.constant0._ZN7cutlass13device_kernelINS_4gemm6kernel13GemmUniversalIN4cute5tupleIJiiiiEEENS1_10collective13CollectiveMmaINS1_34MainloopSm90TmaGmmaWarpSpecializedILi18ENS5_IJNS4_1CILi1EEESB_SB_EEENS1_32KernelTmaWarpSpecializedPingpongEEENS5_IJNSA_ILi64EEENSA_ILi128EEESF_EEEaNS5_IJlSB_lEEEaSI_NS4_8TiledMMAINS4_8MMA_AtomIJNS4_4SM904GMMA27MMA_64x128x32_S32S8S8_SS_TNEEEENS4_6LayoutISC_NS5_IJNSA_ILi0EEESQ_SQ_EEEEENS5_IJNS4_10UnderscoreEST_ST_EEEEENS4_13SM90_TMA_LOADENS4_14ComposedLayoutINS4_7SwizzleILi2ELi4ELi3EEENS4_18smem_ptr_flag_bitsILi8EEENSP_INS5_IJNSA_ILi8EEESF_EEENS5_IJSF_SB_EEEEEEEvNS4_8identityESW_S16_vS17_EENS_8epilogue10collective6detail29Sm90TmaWarpSpecializedAdapterINS1A_15DefaultEpilogueIaSI_SI_NS19_6thread17LinearCombinationIaLi1EiiLNS1E_9ScaleType4KindE0ELNS_15FloatRoundStyleE2EaEENS1_15EpilogueDefaultEEEEEvvEEEEvNT_6ParamsE --------------------------
	.section	.nv.constant0._ZN7cutlass13device_kernelINS_4gemm6kernel13GemmUniversalIN4cute5tupleIJiiiiEEENS1_10collective13CollectiveMmaINS1_34MainloopSm90TmaGmmaWarpSpecializedILi18ENS5_IJNS4_1CILi1EEESB_SB_EEENS1_32KernelTmaWarpSpecializedPingpongEEENS5_IJNSA_ILi64EEENSA_ILi128EEESF_EEEaNS5_IJlSB_lEEEaSI_NS4_8TiledMMAINS4_8MMA_AtomIJNS4_4SM904GMMA27MMA_64x128x32_S32S8S8_SS_TNEEEENS4_6LayoutISC_NS5_IJNSA_ILi0EEESQ_SQ_EEEEENS5_IJNS4_10UnderscoreEST_ST_EEEEENS4_13SM90_TMA_LOADENS4_14ComposedLayoutINS4_7SwizzleILi2ELi4ELi3EEENS4_18smem_ptr_flag_bitsILi8EEENSP_INS5_IJNSA_ILi8EEESF_EEENS5_IJSF_SB_EEEEEEEvNS4_8identityESW_S16_vS17_EENS_8epilogue10collective6detail29Sm90TmaWarpSpecializedAdapterINS1A_15DefaultEpilogueIaSI_SI_NS19_6thread17LinearCombinationIaLi1EiiLNS1E_9ScaleType4KindE0ELNS_15FloatRoundStyleE2EaEENS1_15EpilogueDefaultEEEEEvvEEEEvNT_6ParamsE,"a",@progbits
	.sectionflags	@""
	.align	4
.nv.constant0._ZN7cutlass13device_kernelINS_4gemm6kernel13GemmUniversalIN4cute5tupleIJiiiiEEENS1_10collective13CollectiveMmaINS1_34MainloopSm90TmaGmmaWarpSpecializedILi18ENS5_IJNS4_1CILi1EEESB_SB_EEENS1_32KernelTmaWarpSpecializedPingpongEEENS5_IJNSA_ILi64EEENSA_ILi128EEESF_EEEaNS5_IJlSB_lEEEaSI_NS4_8TiledMMAINS4_8MMA_AtomIJNS4_4SM904GMMA27MMA_64x128x32_S32S8S8_SS_TNEEEENS4_6LayoutISC_NS5_IJNSA_ILi0EEESQ_SQ_EEEEENS5_IJNS4_10UnderscoreEST_ST_EEEEENS4_13SM90_TMA_LOADENS4_14ComposedLayoutINS4_7SwizzleILi2ELi4ELi3EEENS4_18smem_ptr_flag_bitsILi8EEENSP_INS5_IJNSA_ILi8EEESF_EEENS5_IJSF_SB_EEEEEEEvNS4_8identityESW_S16_vS17_EENS_8epilogue10collective6detail29Sm90TmaWarpSpecializedAdapterINS1A_15DefaultEpilogueIaSI_SI_NS19_6thread17LinearCombinationIaLi1EiiLNS1E_9ScaleType4KindE0ELNS_15FloatRoundStyleE2EaEENS1_15EpilogueDefaultEEEEEvvEEEEvNT_6ParamsE:
	.zero		1664


//--------------------- SYMBOLS --------------------------

	.type		.nv.reservedSmem.offset0,@object
	.size		.nv.reservedSmem.offset0,0x4
	.type		__assertfail,@function
